//
// Generated by NVIDIA NVVM Compiler
//
// Compiler Build ID: CL-36424714
// Cuda compilation tools, release 13.0, V13.0.88
// Based on NVVM 20.0.0
//

.version 9.0
.target sm_100
.address_size 64

	// .globl	_Z19cudaRayTrace_kernelPfPKfS1_j6float35uint3S2_yf

.visible .entry _Z19cudaRayTrace_kernelPfPKfS1_j6float35uint3S2_yf(
	.param .u64 .ptr .align 1 _Z19cudaRayTrace_kernelPfPKfS1_j6float35uint3S2_yf_param_0,
	.param .u64 .ptr .align 1 _Z19cudaRayTrace_kernelPfPKfS1_j6float35uint3S2_yf_param_1,
	.param .u64 .ptr .align 1 _Z19cudaRayTrace_kernelPfPKfS1_j6float35uint3S2_yf_param_2,
	.param .u32 _Z19cudaRayTrace_kernelPfPKfS1_j6float35uint3S2_yf_param_3,
	.param .align 4 .b8 _Z19cudaRayTrace_kernelPfPKfS1_j6float35uint3S2_yf_param_4[12],
	.param .align 4 .b8 _Z19cudaRayTrace_kernelPfPKfS1_j6float35uint3S2_yf_param_5[12],
	.param .align 4 .b8 _Z19cudaRayTrace_kernelPfPKfS1_j6float35uint3S2_yf_param_6[12],
	.param .u64 _Z19cudaRayTrace_kernelPfPKfS1_j6float35uint3S2_yf_param_7,
	.param .f32 _Z19cudaRayTrace_kernelPfPKfS1_j6float35uint3S2_yf_param_8
)
{
	.reg .pred 	%p<47>;
	.reg .b32 	%r<17>;
	.reg .b32 	%f<137>;
	.reg .b64 	%rd<21>;

	ld.param.f32 	%f44, [_Z19cudaRayTrace_kernelPfPKfS1_j6float35uint3S2_yf_param_6+8];
	ld.param.f32 	%f43, [_Z19cudaRayTrace_kernelPfPKfS1_j6float35uint3S2_yf_param_6+4];
	ld.param.f32 	%f42, [_Z19cudaRayTrace_kernelPfPKfS1_j6float35uint3S2_yf_param_6];
	ld.param.u32 	%r6, [_Z19cudaRayTrace_kernelPfPKfS1_j6float35uint3S2_yf_param_5+8];
	ld.param.u32 	%r5, [_Z19cudaRayTrace_kernelPfPKfS1_j6float35uint3S2_yf_param_5+4];
	ld.param.u32 	%r4, [_Z19cudaRayTrace_kernelPfPKfS1_j6float35uint3S2_yf_param_5];
	ld.param.f32 	%f41, [_Z19cudaRayTrace_kernelPfPKfS1_j6float35uint3S2_yf_param_4+8];
	ld.param.f32 	%f40, [_Z19cudaRayTrace_kernelPfPKfS1_j6float35uint3S2_yf_param_4+4];
	ld.param.f32 	%f39, [_Z19cudaRayTrace_kernelPfPKfS1_j6float35uint3S2_yf_param_4];
	ld.param.u64 	%rd2, [_Z19cudaRayTrace_kernelPfPKfS1_j6float35uint3S2_yf_param_1];
	ld.param.u64 	%rd3, [_Z19cudaRayTrace_kernelPfPKfS1_j6float35uint3S2_yf_param_2];
	ld.param.u32 	%r7, [_Z19cudaRayTrace_kernelPfPKfS1_j6float35uint3S2_yf_param_3];
	ld.param.f32 	%f45, [_Z19cudaRayTrace_kernelPfPKfS1_j6float35uint3S2_yf_param_8];
	mov.u32 	%r8, %ctaid.x;
	mov.u32 	%r9, %ntid.x;
	mov.u32 	%r10, %tid.x;
	mad.lo.s32 	%r1, %r8, %r9, %r10;
	setp.ge.u32 	%p7, %r1, %r7;
	mov.f32 	%f136, 0f00000000;
	@%p7 bra 	$L__BB0_16;
	cvta.to.global.u64 	%rd5, %rd2;
	cvta.to.global.u64 	%rd6, %rd3;
	mul.lo.s32 	%r11, %r1, 3;
	mul.wide.u32 	%rd7, %r11, 4;
	add.s64 	%rd8, %rd5, %rd7;
	ld.global.f32 	%f1, [%rd8];
	add.s32 	%r12, %r11, 1;
	mul.wide.u32 	%rd9, %r12, 4;
	add.s64 	%rd10, %rd5, %rd9;
	ld.global.f32 	%f2, [%rd10];
	add.s32 	%r13, %r11, 2;
	mul.wide.u32 	%rd11, %r13, 4;
	add.s64 	%rd12, %rd5, %rd11;
	ld.global.f32 	%f3, [%rd12];
	add.s64 	%rd13, %rd6, %rd7;
	ld.global.f32 	%f47, [%rd13];
	add.s64 	%rd14, %rd6, %rd9;
	ld.global.f32 	%f48, [%rd14];
	add.s64 	%rd15, %rd6, %rd11;
	ld.global.f32 	%f49, [%rd15];
	add.f32 	%f50, %f47, 0f2B8CBCCC;
	add.f32 	%f51, %f48, 0f2B8CBCCC;
	add.f32 	%f52, %f49, 0f2B8CBCCC;
	sub.f32 	%f10, %f50, %f1;
	sub.f32 	%f11, %f51, %f2;
	sub.f32 	%f12, %f52, %f3;
	cvt.rn.f32.u32 	%f53, %r4;
	fma.rn.f32 	%f54, %f42, %f53, %f39;
	add.f32 	%f55, %f54, 0fBF800000;
	cvt.rn.f32.u32 	%f56, %r5;
	fma.rn.f32 	%f57, %f43, %f56, %f40;
	add.f32 	%f58, %f57, 0fBF800000;
	cvt.rn.f32.u32 	%f59, %r6;
	fma.rn.f32 	%f60, %f44, %f59, %f41;
	add.f32 	%f61, %f60, 0fBF800000;
	sub.f32 	%f62, %f39, %f1;
	mul.f32 	%f63, %f42, 0f3F000000;
	sub.f32 	%f64, %f62, %f63;
	div.rn.f32 	%f65, %f64, %f10;
	sub.f32 	%f66, %f40, %f2;
	mul.f32 	%f67, %f43, 0f3F000000;
	sub.f32 	%f68, %f66, %f67;
	div.rn.f32 	%f69, %f68, %f11;
	sub.f32 	%f70, %f41, %f3;
	mul.f32 	%f71, %f44, 0f3F000000;
	sub.f32 	%f72, %f70, %f71;
	div.rn.f32 	%f73, %f72, %f12;
	sub.f32 	%f74, %f55, %f1;
	add.f32 	%f75, %f63, %f74;
	div.rn.f32 	%f76, %f75, %f10;
	sub.f32 	%f77, %f58, %f2;
	add.f32 	%f78, %f67, %f77;
	div.rn.f32 	%f79, %f78, %f11;
	sub.f32 	%f80, %f61, %f3;
	add.f32 	%f81, %f71, %f80;
	div.rn.f32 	%f82, %f81, %f12;
	min.f32 	%f83, %f65, %f76;
	min.f32 	%f84, %f69, %f79;
	min.f32 	%f85, %f73, %f82;
	max.f32 	%f86, %f65, %f76;
	max.f32 	%f87, %f69, %f79;
	max.f32 	%f88, %f73, %f82;
	max.f32 	%f89, %f83, %f84;
	max.f32 	%f90, %f89, %f85;
	max.f32 	%f22, %f90, 0f00000000;
	min.f32 	%f91, %f86, %f87;
	min.f32 	%f92, %f91, %f88;
	min.f32 	%f14, %f92, 0f3F800000;
	setp.ge.f32 	%p8, %f22, %f14;
	@%p8 bra 	$L__BB0_15;
	mul.f32 	%f94, %f11, %f11;
	fma.rn.f32 	%f95, %f10, %f10, %f94;
	fma.rn.f32 	%f15, %f12, %f12, %f95;
	setp.geu.f32 	%p9, %f22, %f14;
	@%p9 bra 	$L__BB0_15;
	min.f32 	%f98, %f42, %f43;
	min.f32 	%f99, %f98, %f44;
	mul.f32 	%f16, %f99, 0f3A83126F;
	div.rn.f32 	%f100, %f44, %f12;
	abs.f32 	%f17, %f100;
	div.rn.f32 	%f101, %f43, %f11;
	abs.f32 	%f18, %f101;
	div.rn.f32 	%f102, %f42, %f10;
	abs.f32 	%f19, %f102;
	sqrt.rn.f32 	%f20, %f15;
	mov.f32 	%f136, 0f00000000;
	mov.b32 	%r16, 1;
	mov.f32 	%f23, %f22;
	mov.f32 	%f24, %f22;
	mov.f32 	%f130, %f22;
$L__BB0_4:
	setp.ge.f32 	%p10, %f24, 0f00000000;
	setp.lt.f32 	%p11, %f24, 0f3F800000;
	and.pred  	%p1, %p10, %p11;
	setp.ge.f32 	%p12, %f23, 0f00000000;
	setp.lt.f32 	%p13, %f23, 0f3F800000;
	and.pred  	%p2, %p12, %p13;
	setp.ge.f32 	%p14, %f22, 0f00000000;
	setp.lt.f32 	%p15, %f22, 0f3F800000;
	and.pred  	%p3, %p14, %p15;
	or.pred  	%p16, %p1, %p2;
	or.pred  	%p17, %p16, %p3;
	not.pred 	%p18, %p17;
	@%p18 bra 	$L__BB0_15;
	not.pred 	%p19, %p1;
	setp.gtu.f32 	%p20, %f24, %f23;
	and.pred  	%p21, %p2, %p20;
	or.pred  	%p22, %p19, %p21;
	setp.gtu.f32 	%p23, %f24, %f22;
	and.pred  	%p24, %p3, %p23;
	or.pred  	%p25, %p22, %p24;
	@%p25 bra 	$L__BB0_7;
	add.f32 	%f131, %f19, %f24;
	mov.f32 	%f132, %f23;
	mov.f32 	%f21, %f24;
	bra.uni 	$L__BB0_12;
$L__BB0_7:
	not.pred 	%p4, %p2;
	setp.gtu.f32 	%p26, %f23, %f24;
	and.pred  	%p27, %p1, %p26;
	or.pred  	%p28, %p4, %p27;
	setp.gtu.f32 	%p29, %f23, %f22;
	and.pred  	%p30, %p3, %p29;
	or.pred  	%p31, %p28, %p30;
	@%p31 bra 	$L__BB0_9;
	add.f32 	%f132, %f18, %f23;
	mov.f32 	%f131, %f24;
	mov.f32 	%f21, %f23;
	bra.uni 	$L__BB0_12;
$L__BB0_9:
	not.pred 	%p33, %p3;
	setp.gtu.f32 	%p34, %f22, %f24;
	and.pred  	%p35, %p1, %p34;
	or.pred  	%p36, %p33, %p35;
	mov.pred 	%p46, 0;
	@%p36 bra 	$L__BB0_11;
	setp.le.f32 	%p37, %f22, %f23;
	or.pred  	%p46, %p4, %p37;
$L__BB0_11:
	add.f32 	%f103, %f17, %f22;
	selp.f32 	%f29, %f103, %f22, %p46;
	selp.f32 	%f21, %f22, %f21, %p46;
	mov.f32 	%f131, %f24;
	mov.f32 	%f132, %f23;
	mov.f32 	%f22, %f29;
$L__BB0_12:
	sub.f32 	%f104, %f21, %f130;
	mul.f32 	%f105, %f20, %f104;
	abs.f32 	%f35, %f105;
	setp.ltu.f32 	%p38, %f35, %f16;
	@%p38 bra 	$L__BB0_14;
	ld.param.u64 	%rd20, [_Z19cudaRayTrace_kernelPfPKfS1_j6float35uint3S2_yf_param_7];
	setp.ge.f32 	%p39, %f45, 0f00000000;
	add.f32 	%f106, %f130, %f21;
	mul.f32 	%f107, %f106, 0f3F000000;
	fma.rn.f32 	%f108, %f10, %f107, %f1;
	sub.f32 	%f109, %f108, %f39;
	div.rn.f32 	%f110, %f109, %f42;
	fma.rn.f32 	%f111, %f11, %f107, %f2;
	sub.f32 	%f112, %f111, %f40;
	div.rn.f32 	%f113, %f112, %f43;
	fma.rn.f32 	%f114, %f12, %f107, %f3;
	sub.f32 	%f115, %f114, %f41;
	div.rn.f32 	%f116, %f115, %f44;
	tex.3d.v4.f32.f32 	{%f117, %f118, %f119, %f120}, [%rd20, {%f110, %f113, %f116, %f116}];
	fma.rn.f32 	%f136, %f35, %f117, %f136;
	setp.gt.f32 	%p40, %f136, %f45;
	and.pred  	%p41, %p39, %p40;
	@%p41 bra 	$L__BB0_15;
$L__BB0_14:
	setp.lt.f32 	%p42, %f21, %f14;
	setp.lt.u32 	%p43, %r16, 4999;
	selp.u32 	%r15, 1, 0, %p42;
	add.s32 	%r16, %r16, %r15;
	and.pred  	%p44, %p42, %p43;
	mov.f32 	%f23, %f132;
	mov.f32 	%f24, %f131;
	mov.f32 	%f130, %f21;
	@%p44 bra 	$L__BB0_4;
$L__BB0_15:
	ld.param.u64 	%rd19, [_Z19cudaRayTrace_kernelPfPKfS1_j6float35uint3S2_yf_param_0];
	abs.f32 	%f122, %f136;
	setp.equ.f32 	%p45, %f122, 0f7F800000;
	selp.f32 	%f123, 0f00000000, %f136, %p45;
	cvta.to.global.u64 	%rd16, %rd19;
	mul.wide.u32 	%rd17, %r1, 4;
	add.s64 	%rd18, %rd16, %rd17;
	st.global.f32 	[%rd18], %f123;
$L__BB0_16:
	ret;

}


// ===== COMPILED SASS (sm_100) =====

	.target	sm_100

	.elftype	@"ET_EXEC"


//--------------------- .note.nv.tkinfo           --------------------------
	.section	.note.nv.tkinfo,"",@"SHT_NOTE"
	.sectionflags	@"SHF_NOTE_NV_TKINFO"
	.tkinfo
        /*0018*/ 	.word	0x00000002
        /*0030*/ 	.string	""
        /*0030*/ 	.string	"ptxas"
        /*0030*/ 	.string	"Cuda compilation tools, release 13.0, V13.0.88"
        /*0030*/ 	.string	"Build cuda_13.0.r13.0/compiler.36424714_0"
        /*0030*/ 	.string	"-arch sm_100 -m 64 "



//--------------------- .note.nv.cuinfo           --------------------------
	.section	.note.nv.cuinfo,"",@"SHT_NOTE"
	.sectionflags	@"SHF_NOTE_NV_CUINFO"
        /*0018*/ 	.short	0x0002
        /*001a*/ 	.short	0x0064
        /*001c*/ 	.short	0x0082
	.zero		2


//--------------------- .nv.info                  --------------------------
	.section	.nv.info,"",@"SHT_CUDA_INFO"
	.align	4


	//----- nvinfo : EIATTR_REGCOUNT
	.align		4
        /*0000*/ 	.byte	0x04, 0x2f
        /*0002*/ 	.short	(.L_1 - .L_0)
	.align		4
.L_0:
        /*0004*/ 	.word	index@(_Z19cudaRayTrace_kernelPfPKfS1_j6float35uint3S2_yf)
        /*0008*/ 	.word	0x00000025


	//----- nvinfo : EIATTR_FRAME_SIZE
	.align		4
.L_1:
        /*000c*/ 	.byte	0x04, 0x11
        /*000e*/ 	.short	(.L_3 - .L_2)
	.align		4
.L_2:
        /*0010*/ 	.word	index@($__internal_1_$__cuda_sm3x_div_rn_noftz_f32_slowpath)
        /*0014*/ 	.word	0x00000000


	//----- nvinfo : EIATTR_FRAME_SIZE
	.align		4
.L_3:
        /*0018*/ 	.byte	0x04, 0x11
        /*001a*/ 	.short	(.L_5 - .L_4)
	.align		4
.L_4:
        /*001c*/ 	.word	index@($__internal_0_$__cuda_sm20_sqrt_rn_f32_slowpath)
        /*0020*/ 	.word	0x00000000


	//----- nvinfo : EIATTR_FRAME_SIZE
	.align		4
.L_5:
        /*0024*/ 	.byte	0x04, 0x11
        /*0026*/ 	.short	(.L_7 - .L_6)
	.align		4
.L_6:
        /*0028*/ 	.word	index@(_Z19cudaRayTrace_kernelPfPKfS1_j6float35uint3S2_yf)
        /*002c*/ 	.word	0x00000000


	//----- nvinfo : EIATTR_MIN_STACK_SIZE
	.align		4
.L_7:
        /*0030*/ 	.byte	0x04, 0x12
        /*0032*/ 	.short	(.L_9 - .L_8)
	.align		4
.L_8:
        /*0034*/ 	.word	index@(_Z19cudaRayTrace_kernelPfPKfS1_j6float35uint3S2_yf)
        /*0038*/ 	.word	0x00000000
.L_9:


//--------------------- .nv.compat                --------------------------
	.section	.nv.compat,"",@"SHT_CUDA_COMPAT_INFO"
	.align	4
        /*0000*/ 	.byte	0x02, 0x09, 0x00, 0x00, 0x02, 0x02, 0x02, 0x00, 0x02, 0x05, 0x05, 0x00, 0x03, 0x07, 0x01, 0x01
        /*0010*/ 	.byte	0x02, 0x03, 0x00, 0x00, 0x02, 0x06, 0x01, 0x00, 0x04, 0x0b, 0x08, 0x00, 0x01, 0x00, 0x00, 0x00
        /*0020*/ 	.byte	0x00, 0x00, 0x00, 0x00


//--------------------- .nv.info._Z19cudaRayTrace_kernelPfPKfS1_j6float35uint3S2_yf --------------------------
	.section	.nv.info._Z19cudaRayTrace_kernelPfPKfS1_j6float35uint3S2_yf,"",@"SHT_CUDA_INFO"
	.sectionflags	@""
	.align	4


	//----- nvinfo : EIATTR_CUDA_API_VERSION
	.align		4
        /*0000*/ 	.byte	0x04, 0x37
        /*0002*/ 	.short	(.L_11 - .L_10)
.L_10:
        /*0004*/ 	.word	0x00000082


	//----- nvinfo : EIATTR_KPARAM_INFO
	.align		4
.L_11:
        /*0008*/ 	.byte	0x04, 0x17
        /*000a*/ 	.short	(.L_13 - .L_12)
.L_12:
        /*000c*/ 	.word	0x00000000
        /*0010*/ 	.short	0x0008
        /*0012*/ 	.short	0x0048
        /*0014*/ 	.byte	0x00, 0xf0, 0x11, 0x00


	//----- nvinfo : EIATTR_KPARAM_INFO
	.align		4
.L_13:
        /*0018*/ 	.byte	0x04, 0x17
        /*001a*/ 	.short	(.L_15 - .L_14)
.L_14:
        /*001c*/ 	.word	0x00000000
        /*0020*/ 	.short	0x0007
        /*0022*/ 	.short	0x0040
        /*0024*/ 	.byte	0x00, 0xf0, 0x21, 0x00


	//----- nvinfo : EIATTR_KPARAM_INFO
	.align		4
.L_15:
        /*0028*/ 	.byte	0x04, 0x17
        /*002a*/ 	.short	(.L_17 - .L_16)
.L_16:
        /*002c*/ 	.word	0x00000000
        /*0030*/ 	.short	0x0006
        /*0032*/ 	.short	0x0034
        /*0034*/ 	.byte	0x00, 0xf0, 0x31, 0x00


	//----- nvinfo : EIATTR_KPARAM_INFO
	.align		4
.L_17:
        /*0038*/ 	.byte	0x04, 0x17
        /*003a*/ 	.short	(.L_19 - .L_18)
.L_18:
        /*003c*/ 	.word	0x00000000
        /*0040*/ 	.short	0x0005
        /*0042*/ 	.short	0x0028
        /*0044*/ 	.byte	0x00, 0xf0, 0x31, 0x00


	//----- nvinfo : EIATTR_KPARAM_INFO
	.align		4
.L_19:
        /*0048*/ 	.byte	0x04, 0x17
        /*004a*/ 	.short	(.L_21 - .L_20)
.L_20:
        /*004c*/ 	.word	0x00000000
        /*0050*/ 	.short	0x0004
        /*0052*/ 	.short	0x001c
        /*0054*/ 	.byte	0x00, 0xf0, 0x31, 0x00


	//----- nvinfo : EIATTR_KPARAM_INFO
	.align		4
.L_21:
        /*0058*/ 	.byte	0x04, 0x17
        /*005a*/ 	.short	(.L_23 - .L_22)
.L_22:
        /*005c*/ 	.word	0x00000000
        /*0060*/ 	.short	0x0003
        /*0062*/ 	.short	0x0018
        /*0064*/ 	.byte	0x00, 0xf0, 0x11, 0x00


	//----- nvinfo : EIATTR_KPARAM_INFO
	.align		4
.L_23:
        /*0068*/ 	.byte	0x04, 0x17
        /*006a*/ 	.short	(.L_25 - .L_24)
.L_24:
        /*006c*/ 	.word	0x00000000
        /*0070*/ 	.short	0x0002
        /*0072*/ 	.short	0x0010
        /*0074*/ 	.byte	0x00, 0xf5, 0x21, 0x00


	//----- nvinfo : EIATTR_KPARAM_INFO
	.align		4
.L_25:
        /*0078*/ 	.byte	0x04, 0x17
        /*007a*/ 	.short	(.L_27 - .L_26)
.L_26:
        /*007c*/ 	.word	0x00000000
        /*0080*/ 	.short	0x0001
        /*0082*/ 	.short	0x0008
        /*0084*/ 	.byte	0x00, 0xf5, 0x21, 0x00


	//----- nvinfo : EIATTR_KPARAM_INFO
	.align		4
.L_27:
        /*0088*/ 	.byte	0x04, 0x17
        /*008a*/ 	.short	(.L_29 - .L_28)
.L_28:
        /*008c*/ 	.word	0x00000000
        /*0090*/ 	.short	0x0000
        /*0092*/ 	.short	0x0000
        /*0094*/ 	.byte	0x00, 0xf5, 0x21, 0x00


	//----- nvinfo : EIATTR_SPARSE_MMA_MASK
	.align		4
.L_29:
        /*0098*/ 	.byte	0x03, 0x50
        /*009a*/ 	.short	0x0000


	//----- nvinfo : EIATTR_MAXREG_COUNT
	.align		4
        /*009c*/ 	.byte	0x03, 0x1b
        /*009e*/ 	.short	0x00ff


	//----- nvinfo : EIATTR_MERCURY_ISA_VERSION
	.align		4
        /*00a0*/ 	.byte	0x03, 0x5f
        /*00a2*/ 	.short	0x0101


	//----- nvinfo : EIATTR_VRC_CTA_INIT_COUNT
	.align		4
        /*00a4*/ 	.byte	0x02, 0x4a
	.zero		1
	.zero		1


	//----- nvinfo : EIATTR_EXIT_INSTR_OFFSETS
	.align		4
        /*00a8*/ 	.byte	0x04, 0x1c
        /*00aa*/ 	.short	(.L_31 - .L_30)


	//   ....[0]....
.L_30:
        /*00ac*/ 	.word	0x00000070


	//   ....[1]....
        /*00b0*/ 	.word	0x00001770


	//----- nvinfo : EIATTR_CRS_STACK_SIZE
	.align		4
.L_31:
        /*00b4*/ 	.byte	0x04, 0x1e
        /*00b6*/ 	.short	(.L_33 - .L_32)
.L_32:
        /*00b8*/ 	.word	0x00000000


	//----- nvinfo : EIATTR_CBANK_PARAM_SIZE
	.align		4
.L_33:
        /*00bc*/ 	.byte	0x03, 0x19
        /*00be*/ 	.short	0x004c


	//----- nvinfo : EIATTR_PARAM_CBANK
	.align		4
        /*00c0*/ 	.byte	0x04, 0x0a
        /*00c2*/ 	.short	(.L_35 - .L_34)
	.align		4
.L_34:
        /*00c4*/ 	.word	index@(.nv.constant0._Z19cudaRayTrace_kernelPfPKfS1_j6float35uint3S2_yf)
        /*00c8*/ 	.short	0x0380
        /*00ca*/ 	.short	0x004c


	//----- nvinfo : EIATTR_SW_WAR
	.align		4
.L_35:
        /*00cc*/ 	.byte	0x04, 0x36
        /*00ce*/ 	.short	(.L_37 - .L_36)
.L_36:
        /*00d0*/ 	.word	0x00000008
.L_37:


//--------------------- .nv.callgraph             --------------------------
	.section	.nv.callgraph,"",@"SHT_CUDA_CALLGRAPH"
	.align	4
	.sectionentsize	8
	.align		4
        /*0000*/ 	.word	0x00000000
	.align		4
        /*0004*/ 	.word	0xffffffff
	.align		4
        /*0008*/ 	.word	0x00000000
	.align		4
        /*000c*/ 	.word	0xfffffffe
	.align		4
        /*0010*/ 	.word	0x00000000
	.align		4
        /*0014*/ 	.word	0xfffffffd
	.align		4
        /*0018*/ 	.word	0x00000000
	.align		4
        /*001c*/ 	.word	0xfffffffc


//--------------------- .text._Z19cudaRayTrace_kernelPfPKfS1_j6float35uint3S2_yf --------------------------
	.section	.text._Z19cudaRayTrace_kernelPfPKfS1_j6float35uint3S2_yf,"ax",@progbits
	.align	128
        .global         _Z19cudaRayTrace_kernelPfPKfS1_j6float35uint3S2_yf
        .type           _Z19cudaRayTrace_kernelPfPKfS1_j6float35uint3S2_yf,@function
        .size           _Z19cudaRayTrace_kernelPfPKfS1_j6float35uint3S2_yf,(.L_x_48 - _Z19cudaRayTrace_kernelPfPKfS1_j6float35uint3S2_yf)
        .other          _Z19cudaRayTrace_kernelPfPKfS1_j6float35uint3S2_yf,@"STO_CUDA_ENTRY STV_DEFAULT"
_Z19cudaRayTrace_kernelPfPKfS1_j6float35uint3S2_yf:
.text._Z19cudaRayTrace_kernelPfPKfS1_j6float35uint3S2_yf:
[----:B------:R-:W-:Y:S01]  /*0000*/  LDC R1, c[0x0][0x37c] ;  /* 0x0000df00ff017b82 */ /* 0x000fe20000000800 */
[----:B------:R-:W0:Y:S07]  /*0010*/  S2R R3, SR_TID.X ;  /* 0x0000000000037919 */ /* 0x000e2e0000002100 */
[----:B------:R-:W0:Y:S01]  /*0020*/  S2UR UR4, SR_CTAID.X ;  /* 0x00000000000479c3 */ /* 0x000e220000002500 */
[----:B------:R-:W1:Y:S07]  /*0030*/  LDCU UR5, c[0x0][0x398] ;  /* 0x00007300ff0577ac */ /* 0x000e6e0008000800 */
[----:B------:R-:W0:Y:S02]  /*0040*/  LDC R2, c[0x0][0x360] ;  /* 0x0000d800ff027b82 */ /* 0x000e240000000800 */
[----:B0-----:R-:W-:-:S05]  /*0050*/  IMAD R2, R2, UR4, R3 ;  /* 0x0000000402027c24 */ /* 0x001fca000f8e0203 */
[----:B-1----:R-:W-:-:S13]  /*0060*/  ISETP.GE.U32.AND P0, PT, R2, UR5, PT ;  /* 0x0000000502007c0c */ /* 0x002fda000bf06070 */
[----:B------:R-:W-:Y:S05]  /*0070*/  @P0 EXIT ;  /* 0x000000000000094d */ /* 0x000fea0003800000 */
[----:B------:R-:W0:Y:S01]  /*0080*/  LDC.64 R16, c[0x0][0x390] ;  /* 0x0000e400ff107b82 */ /* 0x000e220000000a00 */
[----:B------:R-:W1:Y:S01]  /*0090*/  LDCU.64 UR6, c[0x0][0x358] ;  /* 0x00006b00ff0677ac */ /* 0x000e620008000a00 */
[----:B------:R-:W-:Y:S01]  /*00a0*/  IMAD R3, R2, 0x3, RZ ;  /* 0x0000000302037824 */ /* 0x000fe200078e02ff */
[----:B------:R-:W2:Y:S05]  /*00b0*/  LDCU UR4, c[0x0][0x39c] ;  /* 0x00007380ff0477ac */ /* 0x000eaa0008000800 */
[----:B------:R-:W3:Y:S01]  /*00c0*/  LDC.64 R12, c[0x0][0x388] ;  /* 0x0000e200ff0c7b82 */ /* 0x000ee20000000a00 */
[----:B0-----:R-:W-:-:S06]  /*00d0*/  IMAD.WIDE.U32 R6, R3, 0x4, R16 ;  /* 0x0000000403067825 */ /* 0x001fcc00078e0010 */
[----:B-1----:R-:W4:Y:S01]  /*00e0*/  LDG.E R7, desc[UR6][R6.64] ;  /* 0x0000000606077981 */ /* 0x002f22000c1e1900 */
[----:B---3--:R-:W-:-:S05]  /*00f0*/  IMAD.WIDE.U32 R8, R3, 0x4, R12 ;  /* 0x0000000403087825 */ /* 0x008fca00078e000c */
[----:B------:R0:W3:Y:S01]  /*0100*/  LDG.E R4, desc[UR6][R8.64] ;  /* 0x0000000608047981 */ /* 0x0000e2000c1e1900 */
[C---:B------:R-:W-:Y:S02]  /*0110*/  IADD3 R11, PT, PT, R3.reuse, 0x1, RZ ;  /* 0x00000001030b7810 */ /* 0x040fe40007ffe0ff */
[----:B------:R-:W-:-:S03]  /*0120*/  IADD3 R3, PT, PT, R3, 0x2, RZ ;  /* 0x0000000203037810 */ /* 0x000fc60007ffe0ff */
[----:B------:R-:W-:-:S04]  /*0130*/  IMAD.WIDE.U32 R14, R11, 0x4, R16 ;  /* 0x000000040b0e7825 */ /* 0x000fc800078e0010 */
[----:B------:R-:W-:Y:S01]  /*0140*/  IMAD.WIDE.U32 R16, R3, 0x4, R16 ;  /* 0x0000000403107825 */ /* 0x000fe200078e0010 */
[----:B0-----:R-:W0:Y:S01]  /*0150*/  LDC R8, c[0x0][0x3b4] ;  /* 0x0000ed00ff087b82 */ /* 0x001e220000000800 */
[----:B------:R-:W2:Y:S02]  /*0160*/  LDG.E R14, desc[UR6][R14.64] ;  /* 0x000000060e0e7981 */ /* 0x000ea4000c1e1900 */
[--C-:B------:R-:W-:Y:S02]  /*0170*/  IMAD.WIDE.U32 R10, R11, 0x4, R12.reuse ;  /* 0x000000040b0a7825 */ /* 0x100fe400078e000c */
[----:B------:R-:W2:Y:S02]  /*0180*/  LDG.E R16, desc[UR6][R16.64] ;  /* 0x0000000610107981 */ /* 0x000ea4000c1e1900 */
[----:B------:R-:W-:Y:S02]  /*0190*/  IMAD.WIDE.U32 R12, R3, 0x4, R12 ;  /* 0x00000004030c7825 */ /* 0x000fe400078e000c */
[----:B------:R1:W2:Y:S04]  /*01a0*/  LDG.E R5, desc[UR6][R10.64] ;  /* 0x000000060a057981 */ /* 0x0002a8000c1e1900 */
[----:B------:R0:W2:Y:S01]  /*01b0*/  LDG.E R6, desc[UR6][R12.64] ;  /* 0x000000060c067981 */ /* 0x0000a2000c1e1900 */
[----:B------:R-:W-:Y:S01]  /*01c0*/  BSSY.RECONVERGENT B2, `(.L_x_0) ;  /* 0x0000016000027945 */ /* 0x000fe20003800200 */
[----:B-1----:R-:W-:-:S02]  /*01d0*/  IMAD.MOV.U32 R11, RZ, RZ, RZ ;  /* 0x000000ffff0b7224 */ /* 0x002fc400078e00ff */
[----:B----4-:R-:W-:-:S04]  /*01e0*/  FADD R7, R7, 9.9999999600419720025e-13 ;  /* 0x2b8cbccc07077421 */ /* 0x010fc80000000000 */
[----:B---3--:R-:W-:-:S04]  /*01f0*/  FADD R7, -R4, R7 ;  /* 0x0000000704077221 */ /* 0x008fc80000000100 */
[----:B------:R-:W1:Y:S01]  /*0200*/  MUFU.RCP R0, R7 ;  /* 0x0000000700007308 */ /* 0x000e620000001000 */
[----:B--2---:R-:W-:-:S04]  /*0210*/  FADD R3, -R4, UR4 ;  /* 0x0000000404037e21 */ /* 0x004fc80008000100 */
[----:B0-----:R-:W-:-:S04]  /*0220*/  FFMA R3, R8, -0.5, R3 ;  /* 0xbf00000008037823 */ /* 0x001fc80000000003 */
[----:B------:R-:W0:Y:S01]  /*0230*/  FCHK P0, R3, R7 ;  /* 0x0000000703007302 */ /* 0x000e220000000000 */
[----:B-1----:R-:W-:-:S04]  /*0240*/  FFMA R9, -R7, R0, 1 ;  /* 0x3f80000007097423 */ /* 0x002fc80000000100 */
[----:B------:R-:W-:-:S04]  /*0250*/  FFMA R0, R0, R9, R0 ;  /* 0x0000000900007223 */ /* 0x000fc80000000000 */
[----:B------:R-:W-:Y:S01]  /*0260*/  FFMA R19, R3, R0, RZ ;  /* 0x0000000003137223 */ /* 0x000fe200000000ff */
[----:B------:R-:W-:Y:S01]  /*0270*/  FADD R12, R14, 9.9999999600419720025e-13 ;  /* 0x2b8cbccc0e0c7421 */ /* 0x000fe20000000000 */
[----:B------:R-:W-:Y:S02]  /*0280*/  FADD R13, R16, 9.9999999600419720025e-13 ;  /* 0x2b8cbccc100d7421 */ /* 0x000fe40000000000 */
[----:B------:R-:W-:Y:S01]  /*0290*/  FFMA R8, -R7, R19, R3 ;  /* 0x0000001307087223 */ /* 0x000fe20000000103 */
[----:B------:R-:W-:Y:S01]  /*02a0*/  FADD R12, -R5, R12 ;  /* 0x0000000c050c7221 */ /* 0x000fe20000000100 */
[----:B------:R-:W-:Y:S02]  /*02b0*/  FADD R13, -R6, R13 ;  /* 0x0000000d060d7221 */ /* 0x000fe40000000100 */
[----:B------:R-:W-:Y:S01]  /*02c0*/  FFMA R19, R0, R8, R19 ;  /* 0x0000000800137223 */ /* 0x000fe20000000013 */
[----:B0-----:R-:W-:Y:S06]  /*02d0*/  @!P0 BRA `(.L_x_1) ;  /* 0x0000000000108947 */ /* 0x001fec0003800000 */
[----:B------:R-:W-:Y:S02]  /*02e0*/  MOV R0, R7 ;  /* 0x0000000700007202 */ /* 0x000fe40000000f00 */
[----:B------:R-:W-:-:S07]  /*02f0*/  MOV R10, 0x310 ;  /* 0x00000310000a7802 */ /* 0x000fce0000000f00 */
[----:B------:R-:W-:Y:S05]  /*0300*/  CALL.REL.NOINC `($__internal_1_$__cuda_sm3x_div_rn_noftz_f32_slowpath) ;  /* 0x0000001400747944 */ /* 0x000fea0003c00000 */
[----:B------:R-:W-:-:S07]  /*0310*/  MOV R19, R0 ;  /* 0x0000000000137202 */ /* 0x000fce0000000f00 */
.L_x_1:
[----:B------:R-:W-:Y:S05]  /*0320*/  BSYNC.RECONVERGENT B2 ;  /* 0x0000000000027941 */ /* 0x000fea0003800200 */
.L_x_0:
[----:B------:R-:W0:Y:S01]  /*0330*/  LDC R8, c[0x0][0x3b8] ;  /* 0x0000ee00ff087b82 */ /* 0x000e220000000800 */
[----:B------:R-:W1:Y:S01]  /*0340*/  LDCU UR4, c[0x0][0x3a0] ;  /* 0x00007400ff0477ac */ /* 0x000e620008000800 */
[----:B------:R-:W2:Y:S01]  /*0350*/  MUFU.RCP R9, R12 ;  /* 0x0000000c00097308 */ /* 0x000ea20000001000 */
[----:B------:R-:W-:Y:S01]  /*0360*/  BSSY.RECONVERGENT B2, `(.L_x_2) ;  /* 0x000000e000027945 */ /* 0x000fe20003800200 */
[----:B-1----:R-:W-:Y:S01]  /*0370*/  FADD R3, -R5, UR4 ;  /* 0x0000000405037e21 */ /* 0x002fe20008000100 */
[----:B--2---:R-:W-:-:S03]  /*0380*/  FFMA R0, -R12, R9, 1 ;  /* 0x3f8000000c007423 */ /* 0x004fc60000000109 */
[----:B0-----:R-:W-:Y:S01]  /*0390*/  FFMA R3, R8, -0.5, R3 ;  /* 0xbf00000008037823 */ /* 0x001fe20000000003 */
[----:B------:R-:W-:-:S03]  /*03a0*/  FFMA R0, R9, R0, R9 ;  /* 0x0000000009007223 */ /* 0x000fc60000000009 */
[----:B------:R-:W0:Y:S01]  /*03b0*/  FCHK P0, R3, R12 ;  /* 0x0000000c03007302 */ /* 0x000e220000000000 */
[----:B------:R-:W-:-:S04]  /*03c0*/  FFMA R9, R3, R0, RZ ;  /* 0x0000000003097223 */ /* 0x000fc800000000ff */
[----:B------:R-:W-:-:S04]  /*03d0*/  FFMA R8, -R12, R9, R3 ;  /* 0x000000090c087223 */ /* 0x000fc80000000103 */
[----:B------:R-:W-:Y:S01]  /*03e0*/  FFMA R8, R0, R8, R9 ;  /* 0x0000000800087223 */ /* 0x000fe20000000009 */
[----:B0-----:R-:W-:Y:S06]  /*03f0*/  @!P0 BRA `(.L_x_3) ;  /* 0x0000000000108947 */ /* 0x001fec0003800000 */
[----:B------:R-:W-:Y:S01]  /*0400*/  IMAD.MOV.U32 R0, RZ, RZ, R12 ;  /* 0x000000ffff007224 */ /* 0x000fe200078e000c */
[----:B------:R-:W-:-:S07]  /*0410*/  MOV R10, 0x430 ;  /* 0x00000430000a7802 */ /* 0x000fce0000000f00 */
[----:B------:R-:W-:Y:S05]  /*0420*/  CALL.REL.NOINC `($__internal_1_$__cuda_sm3x_div_rn_noftz_f32_slowpath) ;  /* 0x00000014002c7944 */ /* 0x000fea0003c00000 */
[----:B------:R-:W-:-:S07]  /*0430*/  MOV R8, R0 ;  /* 0x0000000000087202 */ /* 0x000fce0000000f00 */
.L_x_3:
[----:B------:R-:W-:Y:S05]  /*0440*/  BSYNC.RECONVERGENT B2 ;  /* 0x0000000000027941 */ /* 0x000fea0003800200 */
.L_x_2:
[----:B------:R-:W0:Y:S01]  /*0450*/  LDC R10, c[0x0][0x3bc] ;  /* 0x0000ef00ff0a7b82 */ /* 0x000e220000000800 */
[----:B------:R-:W1:Y:S01]  /*0460*/  LDCU UR4, c[0x0][0x3a4] ;  /* 0x00007480ff0477ac */ /* 0x000e620008000800 */
[----:B------:R-:W2:Y:S01]  /*0470*/  MUFU.RCP R0, R13 ;  /* 0x0000000d00007308 */ /* 0x000ea20000001000 */
[----:B------:R-:W-:Y:S01]  /*0480*/  BSSY.RECONVERGENT B2, `(.L_x_4) ;  /* 0x0000014000027945 */ /* 0x000fe20003800200 */
[----:B------:R-:W3:Y:S04]  /*0490*/  LDCU UR5, c[0x0][0x3a8] ;  /* 0x00007500ff0577ac */ /* 0x000ee80008000800 */
[----:B------:R-:W4:Y:S01]  /*04a0*/  LDC R15, c[0x0][0x39c] ;  /* 0x0000e700ff0f7b82 */ /* 0x000f220000000800 */
[----:B------:R-:W4:Y:S01]  /*04b0*/  LDCU UR8, c[0x0][0x3b4] ;  /* 0x00007680ff0877ac */ /* 0x000f220008000800 */
[----:B-1----:R-:W-:Y:S01]  /*04c0*/  FADD R3, -R6, UR4 ;  /* 0x0000000406037e21 */ /* 0x002fe20008000100 */
[----:B--2---:R-:W-:-:S03]  /*04d0*/  FFMA R9, -R13, R0, 1 ;  /* 0x3f8000000d097423 */ /* 0x004fc60000000100 */
[----:B0-----:R-:W-:Y:S01]  /*04e0*/  FFMA R3, R10, -0.5, R3 ;  /* 0xbf0000000a037823 */ /* 0x001fe20000000003 */
[----:B------:R-:W-:Y:S01]  /*04f0*/  FFMA R0, R0, R9, R0 ;  /* 0x0000000900007223 */ /* 0x000fe20000000000 */
[----:B---3--:R-:W-:Y:S02]  /*0500*/  I2FP.F32.U32 R10, UR5 ;  /* 0x00000005000a7c45 */ /* 0x008fe40008201000 */
[----:B------:R-:W0:Y:S01]  /*0510*/  FCHK P0, R3, R13 ;  /* 0x0000000d03007302 */ /* 0x000e220000000000 */
[----:B------:R-:W-:Y:S02]  /*0520*/  FFMA R9, R3, R0, RZ ;  /* 0x0000000003097223 */ /* 0x000fe400000000ff */
[----:B----4-:R-:W-:Y:S02]  /*0530*/  FFMA R15, R10, UR8, R15 ;  /* 0x000000080a0f7c23 */ /* 0x010fe4000800000f */
[----:B------:R-:W-:Y:S02]  /*0540*/  FFMA R10, -R13, R9, R3 ;  /* 0x000000090d0a7223 */ /* 0x000fe40000000103 */
[----:B------:R-:W-:-:S02]  /*0550*/  FADD R15, R15, -1 ;  /* 0xbf8000000f0f7421 */ /* 0x000fc40000000000 */
[----:B------:R-:W-:Y:S01]  /*0560*/  FFMA R9, R0, R10, R9 ;  /* 0x0000000a00097223 */ /* 0x000fe20000000009 */
[----:B0-----:R-:W-:Y:S06]  /*0570*/  @!P0 BRA `(.L_x_5) ;  /* 0x0000000000108947 */ /* 0x001fec0003800000 */
[----:B------:R-:W-:Y:S02]  /*0580*/  MOV R0, R13 ;  /* 0x0000000d00007202 */ /* 0x000fe40000000f00 */
[----:B------:R-:W-:-:S07]  /*0590*/  MOV R10, 0x5b0 ;  /* 0x000005b0000a7802 */ /* 0x000fce0000000f00 */
[----:B------:R-:W-:Y:S05]  /*05a0*/  CALL.REL.NOINC `($__internal_1_$__cuda_sm3x_div_rn_noftz_f32_slowpath) ;  /* 0x0000001000cc7944 */ /* 0x000fea0003c00000 */
[----:B------:R-:W-:-:S07]  /*05b0*/  IMAD.MOV.U32 R9, RZ, RZ, R0 ;  /* 0x000000ffff097224 */ /* 0x000fce00078e0000 */
.L_x_5:
[----:B------:R-:W-:Y:S05]  /*05c0*/  BSYNC.RECONVERGENT B2 ;  /* 0x0000000000027941 */ /* 0x000fea0003800200 */
.L_x_4:
[----:B------:R-:W0:Y:S01]  /*05d0*/  LDC R0, c[0x0][0x3b4] ;  /* 0x0000ed00ff007b82 */ /* 0x000e220000000800 */
[----:B------:R-:W1:Y:S01]  /*05e0*/  MUFU.RCP R14, R7 ;  /* 0x00000007000e7308 */ /* 0x000e620000001000 */
[----:B------:R-:W2:Y:S01]  /*05f0*/  LDCU UR4, c[0x0][0x3ac] ;  /* 0x00007580ff0477ac */ /* 0x000ea20008000800 */
[----:B------:R-:W-:Y:S01]  /*0600*/  FADD R15, -R4, R15 ;  /* 0x0000000f040f7221 */ /* 0x000fe20000000100 */
[----:B------:R-:W-:Y:S01]  /*0610*/  BSSY.RECONVERGENT B2, `(.L_x_6) ;  /* 0x0000012000027945 */ /* 0x000fe20003800200 */
[----:B------:R-:W3:Y:S03]  /*0620*/  LDCU UR5, c[0x0][0x3b8] ;  /* 0x00007700ff0577ac */ /* 0x000ee60008000800 */
[----:B------:R-:W3:Y:S01]  /*0630*/  LDC R21, c[0x0][0x3a0] ;  /* 0x0000e800ff157b82 */ /* 0x000ee20000000800 */
[----:B-1----:R-:W-:-:S04]  /*0640*/  FFMA R17, -R7, R14, 1 ;  /* 0x3f80000007117423 */ /* 0x002fc8000000010e */
[----:B------:R-:W-:Y:S01]  /*0650*/  FFMA R14, R14, R17, R14 ;  /* 0x000000110e0e7223 */ /* 0x000fe2000000000e */
[----:B0-----:R-:W-:Y:S01]  /*0660*/  FFMA R3, R0, 0.5, R15 ;  /* 0x3f00000000037823 */ /* 0x001fe2000000000f */
[----:B--2---:R-:W-:-:S03]  /*0670*/  I2FP.F32.U32 R0, UR4 ;  /* 0x0000000400007c45 */ /* 0x004fc60008201000 */
[----:B------:R-:W0:Y:S01]  /*0680*/  FCHK P0, R3, R7 ;  /* 0x0000000703007302 */ /* 0x000e220000000000 */
[----:B------:R-:W-:Y:S01]  /*0690*/  FFMA R15, R14, R3, RZ ;  /* 0x000000030e0f7223 */ /* 0x000fe200000000ff */
[----:B---3--:R-:W-:-:S03]  /*06a0*/  FFMA R16, R0, UR5, R21 ;  /* 0x0000000500107c23 */ /* 0x008fc60008000015 */
[----:B------:R-:W-:Y:S01]  /*06b0*/  FFMA R0, -R7, R15, R3 ;  /* 0x0000000f07007223 */ /* 0x000fe20000000103 */
[----:B------:R-:W-:-:S03]  /*06c0*/  FADD R16, R16, -1 ;  /* 0xbf80000010107421 */ /* 0x000fc60000000000 */
[----:B------:R-:W-:Y:S01]  /*06d0*/  FFMA R14, R14, R0, R15 ;  /* 0x000000000e0e7223 */ /* 0x000fe2000000000f */
[----:B0-----:R-:W-:Y:S06]  /*06e0*/  @!P0 BRA `(.L_x_7) ;  /* 0x0000000000108947 */ /* 0x001fec0003800000 */
[----:B------:R-:W-:Y:S02]  /*06f0*/  MOV R0, R7 ;  /* 0x0000000700007202 */ /* 0x000fe40000000f00 */
[----:B------:R-:W-:-:S07]  /*0700*/  MOV R10, 0x720 ;  /* 0x00000720000a7802 */ /* 0x000fce0000000f00 */
[----:B------:R-:W-:Y:S05]  /*0710*/  CALL.REL.NOINC `($__internal_1_$__cuda_sm3x_div_rn_noftz_f32_slowpath) ;  /* 0x0000001000707944 */ /* 0x000fea0003c00000 */
[----:B------:R-:W-:-:S07]  /*0720*/  MOV R14, R0 ;  /* 0x00000000000e7202 */ /* 0x000fce0000000f00 */
.L_x_7:
[----:B------:R-:W-:Y:S05]  /*0730*/  BSYNC.RECONVERGENT B2 ;  /* 0x0000000000027941 */ /* 0x000fea0003800200 */
.L_x_6:
[----:B------:R-:W0:Y:S01]  /*0740*/  LDC.64 R20, c[0x0][0x3b8] ;  /* 0x0000ee00ff147b82 */ /* 0x000e220000000a00 */
[----:B------:R-:W1:Y:S01]  /*0750*/  MUFU.RCP R17, R12 ;  /* 0x0000000c00117308 */ /* 0x000e620000001000 */
[----:B------:R-:W2:Y:S01]  /*0760*/  LDCU UR4, c[0x0][0x3b0] ;  /* 0x00007600ff0477ac */ /* 0x000ea20008000800 */
[----:B------:R-:W-:Y:S01]  /*0770*/  FADD R3, -R5, R16 ;  /* 0x0000001005037221 */ /* 0x000fe20000000100 */
[----:B------:R-:W-:Y:S01]  /*0780*/  BSSY.RECONVERGENT B2, `(.L_x_8) ;  /* 0x0000011000027945 */ /* 0x000fe20003800200 */
[----:B------:R-:W3:Y:S01]  /*0790*/  LDCU UR5, c[0x0][0x3a4] ;  /* 0x00007480ff0577ac */ /* 0x000ee20008000800 */
[----:B-1----:R-:W-:Y:S01]  /*07a0*/  FFMA R0, -R12, R17, 1 ;  /* 0x3f8000000c007423 */ /* 0x002fe20000000111 */
[----:B--2---:R-:W-:-:S03]  /*07b0*/  I2FP.F32.U32 R10, UR4 ;  /* 0x00000004000a7c45 */ /* 0x004fc60008201000 */
[----:B------:R-:W-:Y:S01]  /*07c0*/  FFMA R17, R17, R0, R17 ;  /* 0x0000000011117223 */ /* 0x000fe20000000011 */
[----:B0-----:R-:W-:Y:S01]  /*07d0*/  FFMA R3, R20, 0.5, R3 ;  /* 0x3f00000014037823 */ /* 0x001fe20000000003 */
[----:B---3--:R-:W-:-:S03]  /*07e0*/  FFMA R15, R10, R21, UR5 ;  /* 0x000000050a0f7e23 */ /* 0x008fc60008000015 */
[----:B------:R-:W0:Y:S01]  /*07f0*/  FCHK P0, R3, R12 ;  /* 0x0000000c03007302 */ /* 0x000e220000000000 */
[----:B------:R-:W-:Y:S01]  /*0800*/  FFMA R0, R17, R3, RZ ;  /* 0x0000000311007223 */ /* 0x000fe200000000ff */
[----:B------:R-:W-:-:S03]  /*0810*/  FADD R15, R15, -1 ;  /* 0xbf8000000f0f7421 */ /* 0x000fc60000000000 */
[----:B------:R-:W-:-:S04]  /*0820*/  FFMA R10, -R12, R0, R3 ;  /* 0x000000000c0a7223 */ /* 0x000fc80000000103 */
[----:B------:R-:W-:Y:S01]  /*0830*/  FFMA R17, R17, R10, R0 ;  /* 0x0000000a11117223 */ /* 0x000fe20000000000 */
[----:B0-----:R-:W-:Y:S06]  /*0840*/  @!P0 BRA `(.L_x_9) ;  /* 0x0000000000108947 */ /* 0x001fec0003800000 */
[----:B------:R-:W-:Y:S01]  /*0850*/  IMAD.MOV.U32 R0, RZ, RZ, R12 ;  /* 0x000000ffff007224 */ /* 0x000fe200078e000c */
[----:B------:R-:W-:-:S07]  /*0860*/  MOV R10, 0x880 ;  /* 0x00000880000a7802 */ /* 0x000fce0000000f00 */
[----:B------:R-:W-:Y:S05]  /*0870*/  CALL.REL.NOINC `($__internal_1_$__cuda_sm3x_div_rn_noftz_f32_slowpath) ;  /* 0x0000001000187944 */ /* 0x000fea0003c00000 */
[----:B------:R-:W-:-:S07]  /*0880*/  MOV R17, R0 ;  /* 0x0000000000117202 */ /* 0x000fce0000000f00 */
.L_x_9:
[----:B------:R-:W-:Y:S05]  /*0890*/  BSYNC.RECONVERGENT B2 ;  /* 0x0000000000027941 */ /* 0x000fea0003800200 */
.L_x_8:
[----:B------:R-:W0:Y:S01]  /*08a0*/  LDC R0, c[0x0][0x3bc] ;  /* 0x0000ef00ff007b82 */ /* 0x000e220000000800 */
[----:B------:R-:W1:Y:S01]  /*08b0*/  MUFU.RCP R10, R13 ;  /* 0x0000000d000a7308 */ /* 0x000e620000001000 */
[----:B------:R-:W-:Y:S01]  /*08c0*/  FADD R15, -R6, R15 ;  /* 0x0000000f060f7221 */ /* 0x000fe20000000100 */
[----:B------:R-:W-:Y:S01]  /*08d0*/  BSSY.RECONVERGENT B2, `(.L_x_10) ;  /* 0x000000c000027945 */ /* 0x000fe20003800200 */
[----:B-1----:R-:W-:Y:S02]  /*08e0*/  FFMA R21, -R13, R10, 1 ;  /* 0x3f8000000d157423 */ /* 0x002fe4000000010a */
[----:B0-----:R-:W-:Y:S02]  /*08f0*/  FFMA R3, R0, 0.5, R15 ;  /* 0x3f00000000037823 */ /* 0x001fe4000000000f */
[----:B------:R-:W-:Y:S02]  /*0900*/  FFMA R0, R10, R21, R10 ;  /* 0x000000150a007223 */ /* 0x000fe4000000000a */
[----:B------:R-:W0:Y:S02]  /*0910*/  FCHK P0, R3, R13 ;  /* 0x0000000d03007302 */ /* 0x000e240000000000 */
[----:B------:R-:W-:-:S04]  /*0920*/  FFMA R10, R0, R3, RZ ;  /* 0x00000003000a7223 */ /* 0x000fc800000000ff */
[----:B------:R-:W-:-:S04]  /*0930*/  FFMA R15, -R13, R10, R3 ;  /* 0x0000000a0d0f7223 */ /* 0x000fc80000000103 */
[----:B------:R-:W-:Y:S01]  /*0940*/  FFMA R0, R0, R15, R10 ;  /* 0x0000000f00007223 */ /* 0x000fe2000000000a */
[----:B0-----:R-:W-:Y:S06]  /*0950*/  @!P0 BRA `(.L_x_11) ;  /* 0x00000000000c8947 */ /* 0x001fec0003800000 */
[----:B------:R-:W-:Y:S02]  /*0960*/  MOV R0, R13 ;  /* 0x0000000d00007202 */ /* 0x000fe40000000f00 */
[----:B------:R-:W-:-:S07]  /*0970*/  MOV R10, 0x990 ;  /* 0x00000990000a7802 */ /* 0x000fce0000000f00 */
[----:B------:R-:W-:Y:S05]  /*0980*/  CALL.REL.NOINC `($__internal_1_$__cuda_sm3x_div_rn_noftz_f32_slowpath) ;  /* 0x0000000c00d47944 */ /* 0x000fea0003c00000 */
.L_x_11:
[----:B------:R-:W-:Y:S05]  /*0990*/  BSYNC.RECONVERGENT B2 ;  /* 0x0000000000027941 */ /* 0x000fea0003800200 */
.L_x_10:
[CC--:B------:R-:W-:Y:S01]  /*09a0*/  FMNMX R10, R17.reuse, R8.reuse, PT ;  /* 0x00000008110a7209 */ /* 0x0c0fe20003800000 */
[----:B------:R-:W-:Y:S01]  /*09b0*/  BSSY.RECONVERGENT B2, `(.L_x_12) ;  /* 0x00000d5000027945 */ /* 0x000fe20003800200 */
[----:B------:R-:W-:Y:S02]  /*09c0*/  FMNMX R17, R17, R8, !PT ;  /* 0x0000000811117209 */ /* 0x000fe40007800000 */
[----:B------:R-:W-:Y:S02]  /*09d0*/  FMNMX R3, R14, R19, PT ;  /* 0x000000130e037209 */ /* 0x000fe40003800000 */
[----:B------:R-:W-:Y:S02]  /*09e0*/  FMNMX R8, R0, R9, PT ;  /* 0x0000000900087209 */ /* 0x000fe40003800000 */
[----:B------:R-:W-:Y:S02]  /*09f0*/  FMNMX R14, R14, R19, !PT ;  /* 0x000000130e0e7209 */ /* 0x000fe40007800000 */
[----:B------:R-:W-:-:S02]  /*0a00*/  FMNMX R0, R0, R9, !PT ;  /* 0x0000000900007209 */ /* 0x000fc40007800000 */
[----:B------:R-:W-:Y:S02]  /*0a10*/  FMNMX3 R3, R3, R10, R8, !PT ;  /* 0x0000000a03037276 */ /* 0x000fe40007800008 */
[----:B------:R-:W-:Y:S02]  /*0a20*/  FMNMX3 R14, R14, R17, R0, PT ;  /* 0x000000110e0e7276 */ /* 0x000fe40003800000 */
[----:B------:R-:W-:Y:S02]  /*0a30*/  FMNMX R15, RZ, R3, !PT ;  /* 0x00000003ff0f7209 */ /* 0x000fe40007800000 */
[----:B------:R-:W-:-:S04]  /*0a40*/  FMNMX R14, R14, 1, PT ;  /* 0x3f8000000e0e7809 */ /* 0x000fc80003800000 */
[----:B------:R-:W-:-:S13]  /*0a50*/  FSETP.GE.AND P0, PT, R15, R14, PT ;  /* 0x0000000e0f00720b */ /* 0x000fda0003f06000 */
[----:B------:R-:W-:Y:S05]  /*0a60*/  @P0 BRA `(.L_x_13) ;  /* 0x0000000c00240947 */ /* 0x000fea0003800000 */
[----:B------:R-:W-:-:S13]  /*0a70*/  FSETP.GEU.AND P0, PT, R15, R14, PT ;  /* 0x0000000e0f00720b */ /* 0x000fda0003f0e000 */
[----:B------:R-:W-:Y:S05]  /*0a80*/  @P0 BRA `(.L_x_13) ;  /* 0x0000000c001c0947 */ /* 0x000fea0003800000 */
[----:B------:R-:W0:Y:S01]  /*0a90*/  LDCU UR4, c[0x0][0x3bc] ;  /* 0x00007780ff0477ac */ /* 0x000e220008000800 */
[----:B------:R-:W1:Y:S01]  /*0aa0*/  MUFU.RCP R16, R13 ;  /* 0x0000000d00107308 */ /* 0x000e620000001000 */
[----:B------:R-:W-:Y:S01]  /*0ab0*/  FMUL R0, R12, R12 ;  /* 0x0000000c0c007220 */ /* 0x000fe20000400000 */
[----:B------:R-:W-:Y:S03]  /*0ac0*/  BSSY.RECONVERGENT B3, `(.L_x_14) ;  /* 0x0000011000037945 */ /* 0x000fe60003800200 */
[----:B------:R-:W-:-:S04]  /*0ad0*/  FFMA R0, R7, R7, R0 ;  /* 0x0000000707007223 */ /* 0x000fc80000000000 */
[C---:B------:R-:W-:Y:S01]  /*0ae0*/  FFMA R8, R13.reuse, R13, R0 ;  /* 0x0000000d0d087223 */ /* 0x040fe20000000000 */
[----:B0-----:R-:W-:Y:S02]  /*0af0*/  IMAD.U32 R10, RZ, RZ, UR4 ;  /* 0x00000004ff0a7e24 */ /* 0x001fe4000f8e00ff */
[----:B-1----:R-:W-:Y:S02]  /*0b00*/  FFMA R3, -R13, R16, 1 ;  /* 0x3f8000000d037423 */ /* 0x002fe40000000110 */
[----:B------:R-:W0:Y:S02]  /*0b10*/  FCHK P0, R10, R13 ;  /* 0x0000000d0a007302 */ /* 0x000e240000000000 */
[----:B------:R-:W-:-:S04]  /*0b20*/  FFMA R16, R16, R3, R16 ;  /* 0x0000000310107223 */ /* 0x000fc80000000010 */
[----:B------:R-:W-:-:S04]  /*0b30*/  FFMA R3, R16, UR4, RZ ;  /* 0x0000000410037c23 */ /* 0x000fc800080000ff */
[----:B------:R-:W-:-:S04]  /*0b40*/  FFMA R9, -R13, R3, UR4 ;  /* 0x000000040d097e23 */ /* 0x000fc80008000103 */
[----:B------:R-:W-:Y:S01]  /*0b50*/  FFMA R16, R16, R9, R3 ;  /* 0x0000000910107223 */ /* 0x000fe20000000003 */
[----:B0-----:R-:W-:Y:S06]  /*0b60*/  @!P0 BRA `(.L_x_15) ;  /* 0x0000000000188947 */ /* 0x001fec0003800000 */
[----:B------:R-:W0:Y:S01]  /*0b70*/  LDCU UR4, c[0x0][0x3bc] ;  /* 0x00007780ff0477ac */ /* 0x000e220008000800 */
[----:B------:R-:W-:Y:S02]  /*0b80*/  MOV R0, R13 ;  /* 0x0000000d00007202 */ /* 0x000fe40000000f00 */
[----:B------:R-:W-:Y:S02]  /*0b90*/  MOV R10, 0xbc0 ;  /* 0x00000bc0000a7802 */ /* 0x000fe40000000f00 */
[----:B0-----:R-:W-:-:S07]  /*0ba0*/  MOV R3, UR4 ;  /* 0x0000000400037c02 */ /* 0x001fce0008000f00 */
[----:B------:R-:W-:Y:S05]  /*0bb0*/  CALL.REL.NOINC `($__internal_1_$__cuda_sm3x_div_rn_noftz_f32_slowpath) ;  /* 0x0000000c00487944 */ /* 0x000fea0003c00000 */
[----:B------:R-:W-:-:S07]  /*0bc0*/  IMAD.MOV.U32 R16, RZ, RZ, R0 ;  /* 0x000000ffff107224 */ /* 0x000fce00078e0000 */
.L_x_15:
[----:B------:R-:W-:Y:S05]  /*0bd0*/  BSYNC.RECONVERGENT B3 ;  /* 0x0000000000037941 */ /* 0x000fea0003800200 */
.L_x_14:
[----:B------:R-:W0:Y:S01]  /*0be0*/  LDCU UR4, c[0x0][0x3b8] ;  /* 0x00007700ff0477ac */ /* 0x000e220008000800 */
[----:B------:R-:W1:Y:S01]  /*0bf0*/  MUFU.RCP R17, R12 ;  /* 0x0000000c00117308 */ /* 0x000e620000001000 */
[----:B------:R-:W-:Y:S01]  /*0c00*/  BSSY.RECONVERGENT B3, `(.L_x_16) ;  /* 0x000000f000037945 */ /* 0x000fe20003800200 */
[----:B0-----:R-:W-:Y:S01]  /*0c10*/  MOV R9, UR4 ;  /* 0x0000000400097c02 */ /* 0x001fe20008000f00 */
[----:B-1----:R-:W-:-:S05]  /*0c20*/  FFMA R0, -R12, R17, 1 ;  /* 0x3f8000000c007423 */ /* 0x002fca0000000111 */
[----:B------:R-:W0:Y:S01]  /*0c30*/  FCHK P0, R9, R12 ;  /* 0x0000000c09007302 */ /* 0x000e220000000000 */
[----:B------:R-:W-:-:S04]  /*0c40*/  FFMA R17, R17, R0, R17 ;  /* 0x0000000011117223 */ /* 0x000fc80000000011 */
[----:B------:R-:W-:-:S04]  /*0c50*/  FFMA R0, R17, UR4, RZ ;  /* 0x0000000411007c23 */ /* 0x000fc800080000ff */
[----:B------:R-:W-:-:S04]  /*0c60*/  FFMA R3, -R12, R0, UR4 ;  /* 0x000000040c037e23 */ /* 0x000fc80008000100 */
[----:B------:R-:W-:Y:S01]  /*0c70*/  FFMA R17, R17, R3, R0 ;  /* 0x0000000311117223 */ /* 0x000fe20000000000 */
[----:B0-----:R-:W-:Y:S06]  /*0c80*/  @!P0 BRA `(.L_x_17) ;  /* 0x0000000000188947 */ /* 0x001fec0003800000 */
[----:B------:R-:W0:Y:S01]  /*0c90*/  LDCU UR4, c[0x0][0x3b8] ;  /* 0x00007700ff0477ac */ /* 0x000e220008000800 */
[----:B------:R-:W-:Y:S02]  /*0ca0*/  MOV R0, R12 ;  /* 0x0000000c00007202 */ /* 0x000fe40000000f00 */
[----:B------:R-:W-:Y:S01]  /*0cb0*/  MOV R10, 0xce0 ;  /* 0x00000ce0000a7802 */ /* 0x000fe20000000f00 */
[----:B0-----:R-:W-:-:S07]  /*0cc0*/  IMAD.U32 R3, RZ, RZ, UR4 ;  /* 0x00000004ff037e24 */ /* 0x001fce000f8e00ff */
[----:B------:R-:W-:Y:S05]  /*0cd0*/  CALL.REL.NOINC `($__internal_1_$__cuda_sm3x_div_rn_noftz_f32_slowpath) ;  /* 0x0000000c00007944 */ /* 0x000fea0003c00000 */
[----:B------:R-:W-:-:S07]  /*0ce0*/  MOV R17, R0 ;  /* 0x0000000000117202 */ /* 0x000fce0000000f00 */
.L_x_17:
[----:B------:R-:W-:Y:S05]  /*0cf0*/  BSYNC.RECONVERGENT B3 ;  /* 0x0000000000037941 */ /* 0x000fea0003800200 */
.L_x_16:
        /* <DEDUP_REMOVED lines=12> */
[----:B------:R-:W-:Y:S01]  /*0dc0*/  IMAD.MOV.U32 R0, RZ, RZ, R7 ;  /* 0x000000ffff007224 */ /* 0x000fe200078e0007 */
[----:B------:R-:W-:Y:S02]  /*0dd0*/  MOV R10, 0xe00 ;  /* 0x00000e00000a7802 */ /* 0x000fe40000000f00 */
[----:B0-----:R-:W-:-:S07]  /*0de0*/  MOV R3, UR4 ;  /* 0x0000000400037c02 */ /* 0x001fce0008000f00 */
[----:B------:R-:W-:Y:S05]  /*0df0*/  CALL.REL.NOINC `($__internal_1_$__cuda_sm3x_div_rn_noftz_f32_slowpath) ;  /* 0x0000000800b87944 */ /* 0x000fea0003c00000 */
[----:B------:R-:W-:-:S07]  /*0e00*/  MOV R18, R0 ;  /* 0x0000000000127202 */ /* 0x000fce0000000f00 */
.L_x_19:
[----:B------:R-:W-:Y:S05]  /*0e10*/  BSYNC.RECONVERGENT B3 ;  /* 0x0000000000037941 */ /* 0x000fea0003800200 */
.L_x_18:
[----:B------:R-:W-:Y:S01]  /*0e20*/  VIADD R0, R8, 0xf3000000 ;  /* 0xf300000008007836 */ /* 0x000fe20000000000 */
[----:B------:R0:W1:Y:S01]  /*0e30*/  MUFU.RSQ R3, R8 ;  /* 0x0000000800037308 */ /* 0x0000620000001400 */
[----:B------:R-:W-:Y:S03]  /*0e40*/  BSSY.RECONVERGENT B0, `(.L_x_20) ;  /* 0x000000b000007945 */ /* 0x000fe60003800200 */
[----:B------:R-:W-:-:S13]  /*0e50*/  ISETP.GT.U32.AND P0, PT, R0, 0x727fffff, PT ;  /* 0x727fffff0000780c */ /* 0x000fda0003f04070 */
[----:B01----:R-:W-:Y:S05]  /*0e60*/  @!P0 BRA `(.L_x_21) ;  /* 0x0000000000108947 */ /* 0x003fea0003800000 */
[----:B------:R-:W-:-:S07]  /*0e70*/  MOV R19, 0xe90 ;  /* 0x00000e9000137802 */ /* 0x000fce0000000f00 */
[----:B------:R-:W-:Y:S05]  /*0e80*/  CALL.REL.NOINC `($__internal_0_$__cuda_sm20_sqrt_rn_f32_slowpath) ;  /* 0x00000008003c7944 */ /* 0x000fea0003c00000 */
[----:B------:R-:W-:Y:S01]  /*0e90*/  MOV R19, R0 ;  /* 0x0000000000137202 */ /* 0x000fe20000000f00 */
[----:B------:R-:W-:Y:S06]  /*0ea0*/  BRA `(.L_x_22) ;  /* 0x0000000000107947 */ /* 0x000fec0003800000 */
.L_x_21:
[----:B------:R-:W-:Y:S01]  /*0eb0*/  FMUL.FTZ R19, R8, R3 ;  /* 0x0000000308137220 */ /* 0x000fe20000410000 */
[----:B------:R-:W-:-:S03]  /*0ec0*/  FMUL.FTZ R3, R3, 0.5 ;  /* 0x3f00000003037820 */ /* 0x000fc60000410000 */
[----:B------:R-:W-:-:S04]  /*0ed0*/  FFMA R8, -R19, R19, R8 ;  /* 0x0000001313087223 */ /* 0x000fc80000000108 */
[----:B------:R-:W-:-:S07]  /*0ee0*/  FFMA R19, R8, R3, R19 ;  /* 0x0000000308137223 */ /* 0x000fce0000000013 */
.L_x_22:
[----:B------:R-:W-:Y:S05]  /*0ef0*/  BSYNC.RECONVERGENT B0 ;  /* 0x0000000000007941 */ /* 0x000fea0003800200 */
.L_x_20:
[----:B------:R-:W0:Y:S01]  /*0f00*/  LDC.64 R20, c[0x0][0x3b8] ;  /* 0x0000ee00ff147b82 */ /* 0x000e220000000a00 */
[----:B------:R-:W0:Y:S01]  /*0f10*/  LDCU UR4, c[0x0][0x3b4] ;  /* 0x00007680ff0477ac */ /* 0x000e220008000800 */
[----:B------:R-:W-:Y:S01]  /*0f20*/  HFMA2 R11, -RZ, RZ, 0, 0 ;  /* 0x00000000ff0b7431 */ /* 0x000fe200000001ff */
[-C--:B------:R-:W-:Y:S01]  /*0f30*/  MOV R0, R15.reuse ;  /* 0x0000000f00007202 */ /* 0x080fe20000000f00 */
[----:B------:R-:W-:Y:S01]  /*0f40*/  IMAD.MOV.U32 R8, RZ, RZ, R15 ;  /* 0x000000ffff087224 */ /* 0x000fe200078e000f */
[----:B------:R-:W-:Y:S02]  /*0f50*/  MOV R3, R15 ;  /* 0x0000000f00037202 */ /* 0x000fe40000000f00 */
[----:B0-----:R-:W-:Y:S01]  /*0f60*/  FMNMX3 R21, R20, UR4, R21, PT ;  /* 0x0000000414157c76 */ /* 0x001fe2000b800015 */
[----:B------:R-:W-:-:S04]  /*0f70*/  IMAD.MOV.U32 R20, RZ, RZ, 0x1 ;  /* 0x00000001ff147424 */ /* 0x000fc800078e00ff */
[----:B------:R-:W-:-:S07]  /*0f80*/  FMUL R21, R21, 0.0010000000474974513054 ;  /* 0x3a83126f15157820 */ /* 0x000fce0000400000 */
.L_x_33:
[----:B------:R-:W-:Y:S02]  /*0f90*/  FSETP.GEU.AND P0, PT, R3, 1, PT ;  /* 0x3f8000000300780b */ /* 0x000fe40003f0e000 */
[C---:B------:R-:W-:Y:S02]  /*0fa0*/  FSETP.GEU.AND P1, PT, R0.reuse, 1, PT ;  /* 0x3f8000000000780b */ /* 0x040fe40003f2e000 */
[----:B------:R-:W-:Y:S02]  /*0fb0*/  FSETP.GEU.AND P2, PT, R15, 1, PT ;  /* 0x3f8000000f00780b */ /* 0x000fe40003f4e000 */
[----:B------:R-:W-:Y:S02]  /*0fc0*/  FSETP.GE.AND P0, PT, R3, RZ, !P0 ;  /* 0x000000ff0300720b */ /* 0x000fe40004706000 */
[----:B------:R-:W-:Y:S02]  /*0fd0*/  FSETP.GE.AND P1, PT, R0, RZ, !P1 ;  /* 0x000000ff0000720b */ /* 0x000fe40004f26000 */
[----:B------:R-:W-:-:S04]  /*0fe0*/  FSETP.GE.AND P2, PT, R15, RZ, !P2 ;  /* 0x000000ff0f00720b */ /* 0x000fc80005746000 */
[----:B------:R-:W-:-:S13]  /*0ff0*/  PLOP3.LUT P3, PT, P2, P0, P1, 0xfe, 0x0 ;  /* 0x000000000000781c */ /* 0x000fda0001761f16 */
[----:B------:R-:W-:Y:S05]  /*1000*/  @!P3 BRA `(.L_x_13) ;  /* 0x0000000400bcb947 */ /* 0x000fea0003800000 */
[C---:B------:R-:W-:Y:S01]  /*1010*/  FSETP.GTU.AND P3, PT, R3.reuse, R0, P1 ;  /* 0x000000000300720b */ /* 0x040fe20000f6c000 */
[----:B------:R-:W-:Y:S01]  /*1020*/  BSSY.RECONVERGENT B0, `(.L_x_23) ;  /* 0x0000018000007945 */ /* 0x000fe20003800200 */
[----:B------:R-:W-:-:S04]  /*1030*/  FSETP.GTU.AND P4, PT, R3, R15, P2 ;  /* 0x0000000f0300720b */ /* 0x000fc8000178c000 */
[----:B------:R-:W-:-:S13]  /*1040*/  PLOP3.LUT P3, PT, P4, P0, P3, 0xfb, 0x0 ;  /* 0x000000000000781c */ /* 0x000fda0002761f33 */
[----:B------:R-:W-:Y:S01]  /*1050*/  @!P3 FADD R22, R3, |R18| ;  /* 0x400000120316b221 */ /* 0x000fe20000000000 */
[----:B------:R-:W-:Y:S02]  /*1060*/  @!P3 MOV R23, R0 ;  /* 0x000000000017b202 */ /* 0x000fe40000000f00 */
[----:B------:R-:W-:Y:S01]  /*1070*/  @!P3 MOV R25, R3 ;  /* 0x000000030019b202 */ /* 0x000fe20000000f00 */
[----:B------:R-:W-:Y:S06]  /*1080*/  @!P3 BRA `(.L_x_24) ;  /* 0x000000000044b947 */ /* 0x000fec0003800000 */
[C---:B------:R-:W-:Y:S02]  /*1090*/  FSETP.GTU.AND P3, PT, R0.reuse, R3, P0 ;  /* 0x000000030000720b */ /* 0x040fe4000076c000 */
[----:B------:R-:W-:-:S04]  /*10a0*/  FSETP.GTU.AND P4, PT, R0, R15, P2 ;  /* 0x0000000f0000720b */ /* 0x000fc8000178c000 */
[----:B------:R-:W-:-:S13]  /*10b0*/  PLOP3.LUT P3, PT, P4, P1, P3, 0xfb, 0x0 ;  /* 0x000000000000781c */ /* 0x000fda0002763f33 */
[----:B------:R-:W-:Y:S01]  /*10c0*/  @!P3 FADD R23, R0, |R17| ;  /* 0x400000110017b221 */ /* 0x000fe20000000000 */
[----:B------:R-:W-:Y:S01]  /*10d0*/  @!P3 IMAD.MOV.U32 R22, RZ, RZ, R3 ;  /* 0x000000ffff16b224 */ /* 0x000fe200078e0003 */
[----:B------:R-:W-:Y:S01]  /*10e0*/  @!P3 MOV R25, R0 ;  /* 0x000000000019b202 */ /* 0x000fe20000000f00 */
[----:B------:R-:W-:Y:S06]  /*10f0*/  @!P3 BRA `(.L_x_24) ;  /* 0x000000000028b947 */ /* 0x000fec0003800000 */
[CC--:B------:R-:W-:Y:S01]  /*1100*/  FSETP.GTU.AND P0, PT, R15.reuse, R3.reuse, P0 ;  /* 0x000000030f00720b */ /* 0x0c0fe2000070c000 */
[----:B------:R-:W-:Y:S01]  /*1110*/  FADD R10, R15, |R16| ;  /* 0x400000100f0a7221 */ /* 0x000fe20000000000 */
[----:B------:R-:W-:Y:S01]  /*1120*/  MOV R22, R3 ;  /* 0x0000000300167202 */ /* 0x000fe20000000f00 */
[----:B------:R-:W-:Y:S01]  /*1130*/  IMAD.MOV.U32 R23, RZ, RZ, R0 ;  /* 0x000000ffff177224 */ /* 0x000fe200078e0000 */
[----:B------:R-:W-:Y:S02]  /*1140*/  PLOP3.LUT P0, PT, P2, P0, PT, 0x8f, 0xf8 ;  /* 0x0000000000f8781c */ /* 0x000fe40001701177 */
[----:B------:R-:W-:-:S11]  /*1150*/  PLOP3.LUT P2, PT, PT, PT, PT, 0x8, 0x80 ;  /* 0x000000000080781c */ /* 0x000fd60003f4e170 */
[----:B------:R-:W-:-:S04]  /*1160*/  @!P0 FSETP.LE.OR P2, PT, R15, R0, !P1 ;  /* 0x000000000f00820b */ /* 0x000fc80004f43400 */
[----:B------:R-:W-:Y:S02]  /*1170*/  FSEL R10, R10, R15, P2 ;  /* 0x0000000f0a0a7208 */ /* 0x000fe40001000000 */
[----:B------:R-:W-:Y:S02]  /*1180*/  FSEL R25, R15, R24, P2 ;  /* 0x000000180f197208 */ /* 0x000fe40001000000 */
[----:B------:R-:W-:-:S07]  /*1190*/  MOV R15, R10 ;  /* 0x0000000a000f7202 */ /* 0x000fce0000000f00 */
.L_x_24:
[----:B------:R-:W-:Y:S05]  /*11a0*/  BSYNC.RECONVERGENT B0 ;  /* 0x0000000000007941 */ /* 0x000fea0003800200 */
.L_x_23:
[----:B------:R-:W-:Y:S01]  /*11b0*/  FADD R26, R25, -R8 ;  /* 0x80000008191a7221 */ /* 0x000fe20000000000 */
[----:B------:R-:W-:Y:S01]  /*11c0*/  BSSY.RELIABLE B3, `(.L_x_25) ;  /* 0x000004a000037945 */ /* 0x000fe20003800100 */
[----:B------:R-:W-:Y:S02]  /*11d0*/  MOV R24, R25 ;  /* 0x0000001900187202 */ /* 0x000fe40000000f00 */
[----:B------:R-:W-:-:S05]  /*11e0*/  FMUL R26, R26, R19 ;  /* 0x000000131a1a7220 */ /* 0x000fca0000400000 */
[----:B------:R-:W-:-:S13]  /*11f0*/  FSETP.GE.AND P0, PT, |R26|, R21, PT ;  /* 0x000000151a00720b */ /* 0x000fda0003f06200 */
[----:B------:R-:W-:Y:S05]  /*1200*/  @!P0 BRA `(.L_x_26) ;  /* 0x0000000400148947 */ /* 0x000fea0003800000 */
[----:B------:R-:W0:Y:S01]  /*1210*/  LDC R10, c[0x0][0x3b4] ;  /* 0x0000ed00ff0a7b82 */ /* 0x000e220000000800 */
[----:B------:R-:W1:Y:S01]  /*1220*/  LDCU UR4, c[0x0][0x39c] ;  /* 0x00007380ff0477ac */ /* 0x000e620008000800 */
[----:B------:R-:W-:Y:S01]  /*1230*/  FADD R27, R25, R8 ;  /* 0x00000008191b7221 */ /* 0x000fe20000000000 */
[----:B------:R-:W-:Y:S03]  /*1240*/  BSSY.RECONVERGENT B4, `(.L_x_27) ;  /* 0x0000011000047945 */ /* 0x000fe60003800200 */
[----:B------:R-:W-:-:S04]  /*1250*/  FMUL R27, R27, 0.5 ;  /* 0x3f0000001b1b7820 */ /* 0x000fc80000400000 */
[----:B------:R-:W-:-:S04]  /*1260*/  FFMA R3, R7, R27, R4 ;  /* 0x0000001b07037223 */ /* 0x000fc80000000004 */
[----:B-1----:R-:W-:Y:S01]  /*1270*/  FADD R3, R3, -UR4 ;  /* 0x8000000403037e21 */ /* 0x002fe20008000000 */
[----:B0-----:R-:W0:Y:S08]  /*1280*/  MUFU.RCP R0, R10 ;  /* 0x0000000a00007308 */ /* 0x001e300000001000 */
[----:B------:R-:W1:Y:S01]  /*1290*/  FCHK P0, R3, R10 ;  /* 0x0000000a03007302 */ /* 0x000e620000000000 */
[----:B0-----:R-:W-:-:S04]  /*12a0*/  FFMA R9, R0, -R10, 1 ;  /* 0x3f80000000097423 */ /* 0x001fc8000000080a */
[----:B------:R-:W-:-:S04]  /*12b0*/  FFMA R0, R0, R9, R0 ;  /* 0x0000000900007223 */ /* 0x000fc80000000000 */
[----:B------:R-:W-:-:S04]  /*12c0*/  FFMA R8, R3, R0, RZ ;  /* 0x0000000003087223 */ /* 0x000fc800000000ff */
[----:B------:R-:W-:-:S04]  /*12d0*/  FFMA R9, R8, -R10, R3 ;  /* 0x8000000a08097223 */ /* 0x000fc80000000003 */
[----:B------:R-:W-:Y:S01]  /*12e0*/  FFMA R8, R0, R9, R8 ;  /* 0x0000000900087223 */ /* 0x000fe20000000008 */
[----:B-1----:R-:W-:Y:S06]  /*12f0*/  @!P0 BRA `(.L_x_28) ;  /* 0x0000000000148947 */ /* 0x002fec0003800000 */
[----:B------:R-:W0:Y:S01]  /*1300*/  LDCU UR4, c[0x0][0x3b4] ;  /* 0x00007680ff0477ac */ /* 0x000e220008000800 */
[----:B------:R-:W-:Y:S01]  /*1310*/  MOV R10, 0x1340 ;  /* 0x00001340000a7802 */ /* 0x000fe20000000f00 */
[----:B0-----:R-:W-:-:S07]  /*1320*/  IMAD.U32 R0, RZ, RZ, UR4 ;  /* 0x00000004ff007e24 */ /* 0x001fce000f8e00ff */
[----:B------:R-:W-:Y:S05]  /*1330*/  CALL.REL.NOINC `($__internal_1_$__cuda_sm3x_div_rn_noftz_f32_slowpath) ;  /* 0x0000000400687944 */ /* 0x000fea0003c00000 */
[----:B------:R-:W-:-:S07]  /*1340*/  MOV R8, R0 ;  /* 0x0000000000087202 */ /* 0x000fce0000000f00 */
.L_x_28:
[----:B------:R-:W-:Y:S05]  /*1350*/  BSYNC.RECONVERGENT B4 ;  /* 0x0000000000047941 */ /* 0x000fea0003800200 */
.L_x_27:
[----:B------:R-:W0:Y:S01]  /*1360*/  LDC R28, c[0x0][0x3b8] ;  /* 0x0000ee00ff1c7b82 */ /* 0x000e220000000800 */
[----:B------:R-:W1:Y:S01]  /*1370*/  LDCU UR4, c[0x0][0x3a0] ;  /* 0x00007400ff0477ac */ /* 0x000e620008000800 */
[----:B------:R-:W-:Y:S01]  /*1380*/  FFMA R3, R12, R27, R5 ;  /* 0x0000001b0c037223 */ /* 0x000fe20000000005 */
[----:B------:R-:W-:Y:S03]  /*1390*/  BSSY.RECONVERGENT B4, `(.L_x_29) ;  /* 0x000000f000047945 */ /* 0x000fe60003800200 */
        /* <DEDUP_REMOVED lines=10> */
[----:B------:R-:W-:Y:S02]  /*1440*/  MOV R10, 0x1470 ;  /* 0x00001470000a7802 */ /* 0x000fe40000000f00 */
[----:B0-----:R-:W-:-:S07]  /*1450*/  MOV R0, UR4 ;  /* 0x0000000400007c02 */ /* 0x001fce0008000f00 */
[----:B------:R-:W-:Y:S05]  /*1460*/  CALL.REL.NOINC `($__internal_1_$__cuda_sm3x_div_rn_noftz_f32_slowpath) ;  /* 0x00000004001c7944 */ /* 0x000fea0003c00000 */
[----:B------:R-:W-:-:S07]  /*1470*/  IMAD.MOV.U32 R9, RZ, RZ, R0 ;  /* 0x000000ffff097224 */ /* 0x000fce00078e0000 */
.L_x_30:
[----:B------:R-:W-:Y:S05]  /*1480*/  BSYNC.RECONVERGENT B4 ;  /* 0x0000000000047941 */ /* 0x000fea0003800200 */
.L_x_29:
        /* <DEDUP_REMOVED lines=17> */
[----:B------:R-:W-:-:S07]  /*15a0*/  MOV R10, R0 ;  /* 0x00000000000a7202 */ /* 0x000fce0000000f00 */
.L_x_32:
[----:B------:R-:W-:Y:S05]  /*15b0*/  BSYNC.RECONVERGENT B4 ;  /* 0x0000000000047941 */ /* 0x000fea0003800200 */
.L_x_31:
[----:B------:R-:W0:Y:S01]  /*15c0*/  LDCU UR4, c[0x0][0x3c0] ;  /* 0x00007800ff0477ac */ /* 0x000e220008000800 */
[----:B------:R-:W-:Y:S01]  /*15d0*/  IMAD.MOV.U32 R3, RZ, RZ, -0x3e000000 ;  /* 0xc2000000ff037424 */ /* 0x000fe200078e00ff */
[----:B------:R-:W-:-:S03]  /*15e0*/  UMOV UR5, URZ ;  /* 0x000000ff00057c82 */ /* 0x000fc60008000000 */
[----:B0-----:R0:W5:Y:S02]  /*15f0*/  TEX.LL RZ, R8, R8, R3, UR4, 3D, 0x1 ;  /* 0x48ff040308087f60 */ /* 0x00116400089e01ff */
[----:B0-----:R-:W0:Y:S02]  /*1600*/  LDCU UR4, c[0x0][0x3c8] ;  /* 0x00007900ff0477ac */ /* 0x001e240008000800 */
[----:B0-----:R-:W-:Y:S01]  /*1610*/  FSETP.LE.AND P1, PT, RZ, UR4, PT ;  /* 0x00000004ff007c0b */ /* 0x001fe2000bf23000 */
[----:B-----5:R-:W-:-:S05]  /*1620*/  FFMA R11, |R26|, R8, R11 ;  /* 0x000000081a0b7223 */ /* 0x020fca000000020b */
[----:B------:R-:W-:-:S13]  /*1630*/  FSETP.GT.AND P0, PT, R11, UR4, PT ;  /* 0x000000040b007c0b */ /* 0x000fda000bf04000 */
[----:B------:R-:W-:Y:S05]  /*1640*/  @P0 BREAK.RELIABLE P1, B3 ;  /* 0x0000000000030942 */ /* 0x000fea0000800100 */
[----:B------:R-:W-:Y:S05]  /*1650*/  @P0 BRA P1, `(.L_x_13) ;  /* 0x0000000000280947 */ /* 0x000fea0000800000 */
.L_x_26:
[----:B------:R-:W-:Y:S05]  /*1660*/  BSYNC.RELIABLE B3 ;  /* 0x0000000000037941 */ /* 0x000fea0003800100 */
.L_x_25:
[----:B------:R-:W-:Y:S01]  /*1670*/  FSETP.GEU.AND P0, PT, R25, R14, PT ;  /* 0x0000000e1900720b */ /* 0x000fe20003f0e000 */
[----:B------:R-:W-:Y:S01]  /*1680*/  IMAD.MOV.U32 R0, RZ, RZ, R23 ;  /* 0x000000ffff007224 */ /* 0x000fe200078e0017 */
[C---:B------:R-:W-:Y:S02]  /*1690*/  ISETP.LT.U32.AND P1, PT, R20.reuse, 0x1387, PT ;  /* 0x000013871400780c */ /* 0x040fe40003f21070 */
[----:B------:R-:W-:Y:S02]  /*16a0*/  IADD3 R9, PT, PT, R20, 0x1, RZ ;  /* 0x0000000114097810 */ /* 0x000fe40007ffe0ff */
[----:B------:R-:W-:Y:S02]  /*16b0*/  MOV R3, R22 ;  /* 0x0000001600037202 */ /* 0x000fe40000000f00 */
[----:B------:R-:W-:-:S05]  /*16c0*/  MOV R8, R25 ;  /* 0x0000001900087202 */ /* 0x000fca0000000f00 */
[----:B------:R-:W-:-:S05]  /*16d0*/  @P0 IADD3 R9, PT, PT, R20, RZ, RZ ;  /* 0x000000ff14090210 */ /* 0x000fca0007ffe0ff */
[----:B------:R-:W-:Y:S01]  /*16e0*/  IMAD.MOV.U32 R20, RZ, RZ, R9 ;  /* 0x000000ffff147224 */ /* 0x000fe200078e0009 */
[----:B------:R-:W-:Y:S06]  /*16f0*/  @!P0 BRA P1, `(.L_x_33) ;  /* 0xfffffff800248947 */ /* 0x000fec000083ffff */
.L_x_13:
[----:B------:R-:W-:Y:S05]  /*1700*/  BSYNC.RECONVERGENT B2 ;  /* 0x0000000000027941 */ /* 0x000fea0003800200 */
.L_x_12:
[----:B------:R-:W-:Y:S05]  /*1710*/  WARPSYNC.ALL ;  /* 0x0000000000007948 */ /* 0x000fea0003800000 */
[----:B------:R-:W0:Y:S01]  /*1720*/  LDC.64 R4, c[0x0][0x380] ;  /* 0x0000e000ff047b82 */ /* 0x000e220000000a00 */
[----:B------:R-:W-:-:S04]  /*1730*/  FSETP.NE.AND P0, PT, |R11|, +INF , PT ;  /* 0x7f8000000b00780b */ /* 0x000fc80003f05200 */
[----:B------:R-:W-:Y:S01]  /*1740*/  FSEL R11, R11, RZ, P0 ;  /* 0x000000ff0b0b7208 */ /* 0x000fe20000000000 */
[----:B0-----:R-:W-:-:S05]  /*1750*/  IMAD.WIDE.U32 R2, R2, 0x4, R4 ;  /* 0x0000000402027825 */ /* 0x001fca00078e0004 */
[----:B------:R-:W-:Y:S01]  /*1760*/  STG.E desc[UR6][R2.64], R11 ;  /* 0x0000000b02007986 */ /* 0x000fe2000c101906 */
[----:B------:R-:W-:Y:S05]  /*1770*/  EXIT ;  /* 0x000000000000794d */ /* 0x000fea0003800000 */
        .weak           $__internal_0_$__cuda_sm20_sqrt_rn_f32_slowpath
        .type           $__internal_0_$__cuda_sm20_sqrt_rn_f32_slowpath,@function
        .size           $__internal_0_$__cuda_sm20_sqrt_rn_f32_slowpath,($__internal_1_$__cuda_sm3x_div_rn_noftz_f32_slowpath - $__internal_0_$__cuda_sm20_sqrt_rn_f32_slowpath)
$__internal_0_$__cuda_sm20_sqrt_rn_f32_slowpath:
[----:B------:R-:W-:-:S13]  /*1780*/  LOP3.LUT P0, RZ, R8, 0x7fffffff, RZ, 0xc0, !PT ;  /* 0x7fffffff08ff7812 */ /* 0x000fda000780c0ff */
[----:B------:R-:W-:Y:S01]  /*1790*/  @!P0 MOV R0, R8 ;  /* 0x0000000800008202 */ /* 0x000fe20000000f00 */
[----:B------:R-:W-:Y:S06]  /*17a0*/  @!P0 BRA `(.L_x_34) ;  /* 0x0000000000408947 */ /* 0x000fec0003800000 */
[----:B------:R-:W-:-:S13]  /*17b0*/  FSETP.GEU.FTZ.AND P0, PT, R8, RZ, PT ;  /* 0x000000ff0800720b */ /* 0x000fda0003f1e000 */
[----:B------:R-:W-:Y:S01]  /*17c0*/  @!P0 MOV R0, 0x7fffffff ;  /* 0x7fffffff00008802 */ /* 0x000fe20000000f00 */
[----:B------:R-:W-:Y:S06]  /*17d0*/  @!P0 BRA `(.L_x_34) ;  /* 0x0000000000348947 */ /* 0x000fec0003800000 */
[----:B------:R-:W-:-:S13]  /*17e0*/  FSETP.GTU.FTZ.AND P0, PT, |R8|, +INF , PT ;  /* 0x7f8000000800780b */ /* 0x000fda0003f1c200 */
[----:B------:R-:W-:Y:S01]  /*17f0*/  @P0 FADD.FTZ R0, R8, 1 ;  /* 0x3f80000008000421 */ /* 0x000fe20000010000 */
[----:B------:R-:W-:Y:S06]  /*1800*/  @P0 BRA `(.L_x_34) ;  /* 0x0000000000280947 */ /* 0x000fec0003800000 */
[----:B------:R-:W-:-:S13]  /*1810*/  FSETP.NEU.FTZ.AND P0, PT, |R8|, +INF , PT ;  /* 0x7f8000000800780b */ /* 0x000fda0003f1d200 */
[----:B------:R-:W-:-:S04]  /*1820*/  @P0 FFMA R3, R8, 1.84467440737095516160e+19, RZ ;  /* 0x5f80000008030823 */ /* 0x000fc800000000ff */
[----:B------:R-:W0:Y:S02]  /*1830*/  @P0 MUFU.RSQ R0, R3 ;  /* 0x0000000300000308 */ /* 0x000e240000001400 */
[----:B0-----:R-:W-:Y:S01]  /*1840*/  @P0 FMUL.FTZ R10, R3, R0 ;  /* 0x00000000030a0220 */ /* 0x001fe20000410000 */
[----:B------:R-:W-:Y:S01]  /*1850*/  @P0 FMUL.FTZ R11, R0, 0.5 ;  /* 0x3f000000000b0820 */ /* 0x000fe20000410000 */
[----:B------:R-:W-:Y:S02]  /*1860*/  @!P0 IMAD.MOV.U32 R0, RZ, RZ, R8 ;  /* 0x000000ffff008224 */ /* 0x000fe400078e0008 */
[----:B------:R-:W-:-:S04]  /*1870*/  @P0 FADD.FTZ R9, -R10, -RZ ;  /* 0x800000ff0a090221 */ /* 0x000fc80000010100 */
[----:B------:R-:W-:-:S04]  /*1880*/  @P0 FFMA R9, R10, R9, R3 ;  /* 0x000000090a090223 */ /* 0x000fc80000000003 */
[----:B------:R-:W-:-:S04]  /*1890*/  @P0 FFMA R9, R9, R11, R10 ;  /* 0x0000000b09090223 */ /* 0x000fc8000000000a */
[----:B------:R-:W-:-:S07]  /*18a0*/  @P0 FMUL.FTZ R0, R9, 2.3283064365386962891e-10 ;  /* 0x2f80000009000820 */ /* 0x000fce0000410000 */
.L_x_34:
[----:B------:R-:W-:Y:S01]  /*18b0*/  HFMA2 R9, -RZ, RZ, 0, 0 ;  /* 0x00000000ff097431 */ /* 0x000fe200000001ff */
[----:B------:R-:W-:-:S04]  /*18c0*/  MOV R8, R19 ;  /* 0x0000001300087202 */ /* 0x000fc80000000f00 */
[----:B------:R-:W-:Y:S05]  /*18d0*/  RET.REL.NODEC R8 `(_Z19cudaRayTrace_kernelPfPKfS1_j6float35uint3S2_yf) ;  /* 0xffffffe408c87950 */ /* 0x000fea0003c3ffff */
        .weak           $__internal_1_$__cuda_sm3x_div_rn_noftz_f32_slowpath
        .type           $__internal_1_$__cuda_sm3x_div_rn_noftz_f32_slowpath,@function
        .size           $__internal_1_$__cuda_sm3x_div_rn_noftz_f32_slowpath,(.L_x_48 - $__internal_1_$__cuda_sm3x_div_rn_noftz_f32_slowpath)
$__internal_1_$__cuda_sm3x_div_rn_noftz_f32_slowpath:
[----:B------:R-:W-:Y:S01]  /*18e0*/  SHF.R.U32.HI R28, RZ, 0x17, R0 ;  /* 0x00000017ff1c7819 */ /* 0x000fe20000011600 */
[----:B------:R-:W-:Y:S01]  /*18f0*/  BSSY.RECONVERGENT B0, `(.L_x_35) ;  /* 0x0000062000007945 */ /* 0x000fe20003800200 */
[----:B------:R-:W-:Y:S02]  /*1900*/  SHF.R.U32.HI R30, RZ, 0x17, R3 ;  /* 0x00000017ff1e7819 */ /* 0x000fe40000011603 */
[----:B------:R-:W-:Y:S02]  /*1910*/  LOP3.LUT R28, R28, 0xff, RZ, 0xc0, !PT ;  /* 0x000000ff1c1c7812 */ /* 0x000fe400078ec0ff */
[----:B------:R-:W-:Y:S02]  /*1920*/  LOP3.LUT R30, R30, 0xff, RZ, 0xc0, !PT ;  /* 0x000000ff1e1e7812 */ /* 0x000fe400078ec0ff */
[----:B------:R-:W-:-:S03]  /*1930*/  IADD3 R31, PT, PT, R28, -0x1, RZ ;  /* 0xffffffff1c1f7810 */ /* 0x000fc60007ffe0ff */
[----:B------:R-:W-:Y:S01]  /*1940*/  VIADD R32, R30, 0xffffffff ;  /* 0xffffffff1e207836 */ /* 0x000fe20000000000 */
[----:B------:R-:W-:-:S04]  /*1950*/  ISETP.GT.U32.AND P0, PT, R31, 0xfd, PT ;  /* 0x000000fd1f00780c */ /* 0x000fc80003f04070 */
[----:B------:R-:W-:-:S13]  /*1960*/  ISETP.GT.U32.OR P0, PT, R32, 0xfd, P0 ;  /* 0x000000fd2000780c */ /* 0x000fda0000704470 */
[----:B------:R-:W-:Y:S01]  /*1970*/  @!P0 MOV R29, RZ ;  /* 0x000000ff001d8202 */ /* 0x000fe20000000f00 */
[----:B------:R-:W-:Y:S06]  /*1980*/  @!P0 BRA `(.L_x_36) ;  /* 0x00000000005c8947 */ /* 0x000fec0003800000 */
[----:B------:R-:W-:Y:S02]  /*1990*/  FSETP.GTU.FTZ.AND P0, PT, |R3|, +INF , PT ;  /* 0x7f8000000300780b */ /* 0x000fe40003f1c200 */
[----:B------:R-:W-:-:S04]  /*19a0*/  FSETP.GTU.FTZ.AND P1, PT, |R0|, +INF , PT ;  /* 0x7f8000000000780b */ /* 0x000fc80003f3c200 */
[----:B------:R-:W-:-:S13]  /*19b0*/  PLOP3.LUT P0, PT, P0, P1, PT, 0xf8, 0x8f ;  /* 0x00000000008f781c */ /* 0x000fda0000703f70 */
[----:B------:R-:W-:Y:S05]  /*19c0*/  @P0 BRA `(.L_x_37) ;  /* 0x00000004004c0947 */ /* 0x000fea0003800000 */
[----:B------:R-:W-:-:S13]  /*19d0*/  LOP3.LUT P0, RZ, R0, 0x7fffffff, R3, 0xc8, !PT ;  /* 0x7fffffff00ff7812 */ /* 0x000fda000780c803 */
[----:B------:R-:W-:Y:S05]  /*19e0*/  @!P0 BRA `(.L_x_38) ;  /* 0x00000004003c8947 */ /* 0x000fea0003800000 */
[C---:B------:R-:W-:Y:S02]  /*19f0*/  FSETP.NEU.FTZ.AND P1, PT, |R3|.reuse, +INF , PT ;  /* 0x7f8000000300780b */ /* 0x040fe40003f3d200 */
[----:B------:R-:W-:Y:S02]  /*1a00*/  FSETP.NEU.FTZ.AND P2, PT, |R0|, +INF , PT ;  /* 0x7f8000000000780b */ /* 0x000fe40003f5d200 */
[----:B------:R-:W-:-:S11]  /*1a10*/  FSETP.NEU.FTZ.AND P0, PT, |R3|, +INF , PT ;  /* 0x7f8000000300780b */ /* 0x000fd60003f1d200 */
[----:B------:R-:W-:Y:S05]  /*1a20*/  @!P2 BRA !P1, `(.L_x_38) ;  /* 0x00000004002ca947 */ /* 0x000fea0004800000 */
[----:B------:R-:W-:-:S04]  /*1a30*/  LOP3.LUT P1, RZ, R3, 0x7fffffff, RZ, 0xc0, !PT ;  /* 0x7fffffff03ff7812 */ /* 0x000fc8000782c0ff */
[----:B------:R-:W-:-:S13]  /*1a40*/  PLOP3.LUT P1, PT, P2, P1, PT, 0x2f, 0xf2 ;  /* 0x0000000000f2781c */ /* 0x000fda0001722577 */
[----:B------:R-:W-:Y:S05]  /*1a50*/  @P1 BRA `(.L_x_39) ;  /* 0x0000000400181947 */ /* 0x000fea0003800000 */
[----:B------:R-:W-:-:S04]  /*1a60*/  LOP3.LUT P1, RZ, R0, 0x7fffffff, RZ, 0xc0, !PT ;  /* 0x7fffffff00ff7812 */ /* 0x000fc8000782c0ff */
[----:B------:R-:W-:-:S13]  /*1a70*/  PLOP3.LUT P0, PT, P0, P1, PT, 0x2f, 0xf2 ;  /* 0x0000000000f2781c */ /* 0x000fda0000702577 */
[----:B------:R-:W-:Y:S05]  /*1a80*/  @P0 BRA `(.L_x_40) ;  /* 0x0000000400000947 */ /* 0x000fea0003800000 */
[----:B------:R-:W-:Y:S02]  /*1a90*/  ISETP.GE.AND P0, PT, R32, RZ, PT ;  /* 0x000000ff2000720c */ /* 0x000fe40003f06270 */
[----:B------:R-:W-:-:S11]  /*1aa0*/  ISETP.GE.AND P1, PT, R31, RZ, PT ;  /* 0x000000ff1f00720c */ /* 0x000fd60003f26270 */
[----:B------:R-:W-:Y:S01]  /*1ab0*/  @P0 MOV R29, RZ ;  /* 0x000000ff001d0202 */ /* 0x000fe20000000f00 */
[----:B------:R-:W-:Y:S01]  /*1ac0*/  @!P0 FFMA R3, R3, 1.84467440737095516160e+19, RZ ;  /* 0x5f80000003038823 */ /* 0x000fe200000000ff */
[----:B------:R-:W-:Y:S01]  /*1ad0*/  @!P0 MOV R29, 0xffffffc0 ;  /* 0xffffffc0001d8802 */ /* 0x000fe20000000f00 */
[----:B------:R-:W-:-:S04]  /*1ae0*/  @!P1 FFMA R0, R0, 1.84467440737095516160e+19, RZ ;  /* 0x5f80000000009823 */ /* 0x000fc800000000ff */
[----:B------:R-:W-:-:S07]  /*1af0*/  @!P1 VIADD R29, R29, 0x40 ;  /* 0x000000401d1d9836 */ /* 0x000fce0000000000 */
.L_x_36:
[----:B------:R-:W-:Y:S01]  /*1b00*/  LEA R31, R28, 0xc0800000, 0x17 ;  /* 0xc08000001c1f7811 */ /* 0x000fe200078eb8ff */
[----:B------:R-:W-:Y:S01]  /*1b10*/  BSSY.RECONVERGENT B1, `(.L_x_41) ;  /* 0x0000036000017945 */ /* 0x000fe20003800200 */
[----:B------:R-:W-:Y:S02]  /*1b20*/  IADD3 R30, PT, PT, R30, -0x7f, RZ ;  /* 0xffffff811e1e7810 */ /* 0x000fe40007ffe0ff */
[----:B------:R-:W-:Y:S02]  /*1b30*/  IADD3 R34, PT, PT, -R31, R0, RZ ;  /* 0x000000001f227210 */ /* 0x000fe40007ffe1ff */
[C---:B------:R-:W-:Y:S01]  /*1b40*/  IADD3 R28, PT, PT, R30.reuse, 0x7f, -R28 ;  /* 0x0000007f1e1c7810 */ /* 0x040fe20007ffe81c */
[----:B------:R-:W-:Y:S01]  /*1b50*/  IMAD R0, R30, -0x800000, R3 ;  /* 0xff8000001e007824 */ /* 0x000fe200078e0203 */
[----:B------:R-:W0:Y:S01]  /*1b60*/  MUFU.RCP R32, R34 ;  /* 0x0000002200207308 */ /* 0x000e220000001000 */
[----:B------:R-:W-:Y:S01]  /*1b70*/  FADD.FTZ R31, -R34, -RZ ;  /* 0x800000ff221f7221 */ /* 0x000fe20000010100 */
[----:B------:R-:W-:-:S03]  /*1b80*/  IADD3 R29, PT, PT, R28, R29, RZ ;  /* 0x0000001d1c1d7210 */ /* 0x000fc60007ffe0ff */
[----:B0-----:R-:W-:-:S04]  /*1b90*/  FFMA R33, R32, R31, 1 ;  /* 0x3f80000020217423 */ /* 0x001fc8000000001f */
[----:B------:R-:W-:-:S04]  /*1ba0*/  FFMA R33, R32, R33, R32 ;  /* 0x0000002120217223 */ /* 0x000fc80000000020 */
[----:B------:R-:W-:-:S04]  /*1bb0*/  FFMA R32, R0, R33, RZ ;  /* 0x0000002100207223 */ /* 0x000fc800000000ff */
[----:B------:R-:W-:-:S04]  /*1bc0*/  FFMA R3, R31, R32, R0 ;  /* 0x000000201f037223 */ /* 0x000fc80000000000 */
[----:B------:R-:W-:-:S04]  /*1bd0*/  FFMA R32, R33, R3, R32 ;  /* 0x0000000321207223 */ /* 0x000fc80000000020 */
[----:B------:R-:W-:-:S04]  /*1be0*/  FFMA R31, R31, R32, R0 ;  /* 0x000000201f1f7223 */ /* 0x000fc80000000000 */
[----:B------:R-:W-:-:S05]  /*1bf0*/  FFMA R0, R33, R31, R32 ;  /* 0x0000001f21007223 */ /* 0x000fca0000000020 */
[----:B------:R-:W-:-:S04]  /*1c00*/  SHF.R.U32.HI R3, RZ, 0x17, R0 ;  /* 0x00000017ff037819 */ /* 0x000fc80000011600 */
[----:B------:R-:W-:-:S05]  /*1c10*/  LOP3.LUT R28, R3, 0xff, RZ, 0xc0, !PT ;  /* 0x000000ff031c7812 */ /* 0x000fca00078ec0ff */
[----:B------:R-:W-:-:S05]  /*1c20*/  IMAD.IADD R3, R28, 0x1, R29 ;  /* 0x000000011c037824 */ /* 0x000fca00078e021d */
[----:B------:R-:W-:-:S04]  /*1c30*/  IADD3 R28, PT, PT, R3, -0x1, RZ ;  /* 0xffffffff031c7810 */ /* 0x000fc80007ffe0ff */
[----:B------:R-:W-:-:S13]  /*1c40*/  ISETP.GE.U32.AND P0, PT, R28, 0xfe, PT ;  /* 0x000000fe1c00780c */ /* 0x000fda0003f06070 */
[----:B------:R-:W-:Y:S05]  /*1c50*/  @!P0 BRA `(.L_x_42) ;  /* 0x0000000000808947 */ /* 0x000fea0003800000 */
[----:B------:R-:W-:-:S13]  /*1c60*/  ISETP.GT.AND P0, PT, R3, 0xfe, PT ;  /* 0x000000fe0300780c */ /* 0x000fda0003f04270 */
[----:B------:R-:W-:Y:S05]  /*1c70*/  @P0 BRA `(.L_x_43) ;  /* 0x00000000006c0947 */ /* 0x000fea0003800000 */
[----:B------:R-:W-:-:S13]  /*1c80*/  ISETP.GE.AND P0, PT, R3, 0x1, PT ;  /* 0x000000010300780c */ /* 0x000fda0003f06270 */
[----:B------:R-:W-:Y:S05]  /*1c90*/  @P0 BRA `(.L_x_44) ;  /* 0x0000000000740947 */ /* 0x000fea0003800000 */
[----:B------:R-:W-:Y:S02]  /*1ca0*/  ISETP.GE.AND P0, PT, R3, -0x18, PT ;  /* 0xffffffe80300780c */ /* 0x000fe40003f06270 */
[----:B------:R-:W-:-:S11]  /*1cb0*/  LOP3.LUT R0, R0, 0x80000000, RZ, 0xc0, !PT ;  /* 0x8000000000007812 */ /* 0x000fd600078ec0ff */
[----:B------:R-:W-:Y:S05]  /*1cc0*/  @!P0 BRA `(.L_x_44) ;  /* 0x0000000000688947 */ /* 0x000fea0003800000 */
[CCC-:B------:R-:W-:Y:S01]  /*1cd0*/  FFMA.RZ R28, R33.reuse, R31.reuse, R32.reuse ;  /* 0x0000001f211c7223 */ /* 0x1c0fe2000000c020 */
[CCC-:B------:R-:W-:Y:S01]  /*1ce0*/  FFMA.RP R29, R33.reuse, R31.reuse, R32.reuse ;  /* 0x0000001f211d7223 */ /* 0x1c0fe20000008020 */
[----:B------:R-:W-:Y:S01]  /*1cf0*/  FFMA.RM R32, R33, R31, R32 ;  /* 0x0000001f21207223 */ /* 0x000fe20000004020 */
[C---:B------:R-:W-:Y:S02]  /*1d00*/  IADD3 R30, PT, PT, R3.reuse, 0x20, RZ ;  /* 0x00000020031e7810 */ /* 0x040fe40007ffe0ff */
[----:B------:R-:W-:Y:S02]  /*1d10*/  LOP3.LUT R28, R28, 0x7fffff, RZ, 0xc0, !PT ;  /* 0x007fffff1c1c7812 */ /* 0x000fe400078ec0ff */
[C---:B------:R-:W-:Y:S02]  /*1d20*/  ISETP.NE.AND P2, PT, R3.reuse, RZ, PT ;  /* 0x000000ff0300720c */ /* 0x040fe40003f45270 */
[----:B------:R-:W-:Y:S02]  /*1d30*/  LOP3.LUT R31, R28, 0x800000, RZ, 0xfc, !PT ;  /* 0x008000001c1f7812 */ /* 0x000fe400078efcff */
[----:B------:R-:W-:-:S02]  /*1d40*/  ISETP.NE.AND P1, PT, R3, RZ, PT ;  /* 0x000000ff0300720c */ /* 0x000fc40003f25270 */
[----:B------:R-:W-:Y:S02]  /*1d50*/  IADD3 R3, PT, PT, -R3, RZ, RZ ;  /* 0x000000ff03037210 */ /* 0x000fe40007ffe1ff */
[----:B------:R-:W-:Y:S02]  /*1d60*/  SHF.L.U32 R30, R31, R30, RZ ;  /* 0x0000001e1f1e7219 */ /* 0x000fe400000006ff */
[----:B------:R-:W-:Y:S02]  /*1d70*/  FSETP.NEU.FTZ.AND P0, PT, R29, R32, PT ;  /* 0x000000201d00720b */ /* 0x000fe40003f1d000 */
[----:B------:R-:W-:Y:S02]  /*1d80*/  SEL R28, R3, RZ, P2 ;  /* 0x000000ff031c7207 */ /* 0x000fe40001000000 */
[----:B------:R-:W-:Y:S02]  /*1d90*/  ISETP.NE.AND P1, PT, R30, RZ, P1 ;  /* 0x000000ff1e00720c */ /* 0x000fe40000f25270 */
[----:B------:R-:W-:-:S02]  /*1da0*/  SHF.R.U32.HI R31, RZ, R28, R31 ;  /* 0x0000001cff1f7219 */ /* 0x000fc4000001161f */
[----:B------:R-:W-:Y:S02]  /*1db0*/  PLOP3.LUT P0, PT, P0, P1, PT, 0xf8, 0x8f ;  /* 0x00000000008f781c */ /* 0x000fe40000703f70 */
[----:B------:R-:W-:Y:S02]  /*1dc0*/  SHF.R.U32.HI R3, RZ, 0x1, R31 ;  /* 0x00000001ff037819 */ /* 0x000fe4000001161f */
[----:B------:R-:W-:-:S04]  /*1dd0*/  SEL R28, RZ, 0x1, !P0 ;  /* 0x00000001ff1c7807 */ /* 0x000fc80004000000 */
[----:B------:R-:W-:-:S04]  /*1de0*/  LOP3.LUT R28, R28, 0x1, R3, 0xf8, !PT ;  /* 0x000000011c1c7812 */ /* 0x000fc800078ef803 */
[----:B------:R-:W-:-:S05]  /*1df0*/  LOP3.LUT R28, R28, R31, RZ, 0xc0, !PT ;  /* 0x0000001f1c1c7212 */ /* 0x000fca00078ec0ff */
[----:B------:R-:W-:-:S05]  /*1e00*/  IMAD.IADD R3, R3, 0x1, R28 ;  /* 0x0000000103037824 */ /* 0x000fca00078e021c */
[----:B------:R-:W-:Y:S01]  /*1e10*/  LOP3.LUT R0, R3, R0, RZ, 0xfc, !PT ;  /* 0x0000000003007212 */ /* 0x000fe200078efcff */
[----:B------:R-:W-:Y:S06]  /*1e20*/  BRA `(.L_x_44) ;  /* 0x0000000000107947 */ /* 0x000fec0003800000 */
.L_x_43:
[----:B------:R-:W-:-:S04]  /*1e30*/  LOP3.LUT R0, R0, 0x80000000, RZ, 0xc0, !PT ;  /* 0x8000000000007812 */ /* 0x000fc800078ec0ff */
[----:B------:R-:W-:Y:S01]  /*1e40*/  LOP3.LUT R0, R0, 0x7f800000, RZ, 0xfc, !PT ;  /* 0x7f80000000007812 */ /* 0x000fe200078efcff */
[----:B------:R-:W-:Y:S06]  /*1e50*/  BRA `(.L_x_44) ;  /* 0x0000000000047947 */ /* 0x000fec0003800000 */
.L_x_42:
[----:B------:R-:W-:-:S07]  /*1e60*/  LEA R0, R29, R0, 0x17 ;  /* 0x000000001d007211 */ /* 0x000fce00078eb8ff */
.L_x_44:
[----:B------:R-:W-:Y:S05]  /*1e70*/  BSYNC.RECONVERGENT B1 ;  /* 0x0000000000017941 */ /* 0x000fea0003800200 */
.L_x_41:
[----:B------:R-:W-:Y:S05]  /*1e80*/  BRA `(.L_x_45) ;  /* 0x0000000000207947 */ /* 0x000fea0003800000 */
.L_x_40:
[----:B------:R-:W-:-:S04]  /*1e90*/  LOP3.LUT R0, R0, 0x80000000, R3, 0x48, !PT ;  /* 0x8000000000007812 */ /* 0x000fc800078e4803 */
[----:B------:R-:W-:Y:S01]  /*1ea0*/  LOP3.LUT R0, R0, 0x7f800000, RZ, 0xfc, !PT ;  /* 0x7f80000000007812 */ /* 0x000fe200078efcff */
[----:B------:R-:W-:Y:S06]  /*1eb0*/  BRA `(.L_x_45) ;  /* 0x0000000000147947 */ /* 0x000fec0003800000 */
.L_x_39:
[----:B------:R-:W-:Y:S01]  /*1ec0*/  LOP3.LUT R0, R0, 0x80000000, R3, 0x48, !PT ;  /* 0x8000000000007812 */ /* 0x000fe200078e4803 */
[----:B------:R-:W-:Y:S06]  /*1ed0*/  BRA `(.L_x_45) ;  /* 0x00000000000c7947 */ /* 0x000fec0003800000 */
.L_x_38:
[----:B------:R-:W0:Y:S01]  /*1ee0*/  MUFU.RSQ R0, -QNAN ;  /* 0xffc0000000007908 */ /* 0x000e220000001400 */
[----:B------:R-:W-:Y:S05]  /*1ef0*/  BRA `(.L_x_45) ;  /* 0x0000000000047947 */ /* 0x000fea0003800000 */
.L_x_37:
[----:B------:R-:W-:-:S07]  /*1f00*/  FADD.FTZ R0, R3, R0 ;  /* 0x0000000003007221 */ /* 0x000fce0000010000 */
.L_x_45:
[----:B------:R-:W-:Y:S05]  /*1f10*/  BSYNC.RECONVERGENT B0 ;  /* 0x0000000000007941 */ /* 0x000fea0003800200 */
.L_x_35:
[----:B------:R-:W-:Y:S01]  /*1f20*/  HFMA2 R29, -RZ, RZ, 0, 0 ;  /* 0x00000000ff1d7431 */ /* 0x000fe200000001ff */
[----:B------:R-:W-:-:S04]  /*1f30*/  MOV R28, R10 ;  /* 0x0000000a001c7202 */ /* 0x000fc80000000f00 */
[----:B0-----:R-:W-:Y:S05]  /*1f40*/  RET.REL.NODEC R28 `(_Z19cudaRayTrace_kernelPfPKfS1_j6float35uint3S2_yf) ;  /* 0xffffffe01c2c7950 */ /* 0x001fea0003c3ffff */
.L_x_46:
[----:B------:R-:W-:-:S00]  /*1f50*/  BRA `(.L_x_46) ;  /* 0xfffffffc00fc7947 */ /* 0x000fc0000383ffff */
[----:B------:R-:W-:-:S00]  /*1f60*/  NOP ;  /* 0x0000000000007918 */ /* 0x000fc00000000000 */
        /* <DEDUP_REMOVED lines=9> */
.L_x_48:


//--------------------- .nv.shared.reserved.0     --------------------------
	.section	.nv.shared.reserved.0,"aw",@nobits
	.weak		__nv_reservedSMEM_offset_0_alias
	.size		__nv_reservedSMEM_offset_0_alias, 0, 64
	.other		__nv_reservedSMEM_offset_0_alias,@"STO_CUDA_RESERVED_SHARED STV_DEFAULT"
__nv_reservedSMEM_offset_0_alias:
	.zero		0
	.zero		64


//--------------------- .nv.constant0._Z19cudaRayTrace_kernelPfPKfS1_j6float35uint3S2_yf --------------------------
	.section	.nv.constant0._Z19cudaRayTrace_kernelPfPKfS1_j6float35uint3S2_yf,"a",@progbits
	.sectionflags	@""
	.align	4
.nv.constant0._Z19cudaRayTrace_kernelPfPKfS1_j6float35uint3S2_yf:
	.zero		972


//--------------------- SYMBOLS --------------------------

	.type		.nv.reservedSmem.offset0,@object
	.size		.nv.reservedSmem.offset0,0x4
